	.target	sm_100a

	.elftype	@"ET_EXEC"


//--------------------- .note.nv.tkinfo           --------------------------
	.section	.note.nv.tkinfo,"",@"SHT_NOTE"
	.sectionflags	@"SHF_NOTE_NV_TKINFO"
	.tkinfo
        /*0018*/ 	.word	0x00000002
        /*0030*/ 	.string	""
        /*0030*/ 	.string	"ptxas"
        /*0030*/ 	.string	"Cuda compilation tools, release 13.0, V13.0.88"
        /*0030*/ 	.string	"Build cuda_13.0.r13.0/compiler.36424714_0"
        /*0030*/ 	.string	"-arch sm_100a -m 64 "



//--------------------- .note.nv.cuinfo           --------------------------
	.section	.note.nv.cuinfo,"",@"SHT_NOTE"
	.sectionflags	@"SHF_NOTE_NV_CUINFO"
        /*0018*/ 	.short	0x0002
        /*001a*/ 	.short	0x0064
        /*001c*/ 	.short	0x0082
	.zero		2


//--------------------- .nv.info                  --------------------------
	.section	.nv.info,"",@"SHT_CUDA_INFO"
	.align	4


	//----- nvinfo : EIATTR_REGCOUNT
	.align		4
        /*0000*/ 	.byte	0x04, 0x2f
        /*0002*/ 	.short	(.L_19 - .L_18)
	.align		4
.L_18:
        /*0004*/ 	.word	index@(_ZN7cutlass13device_kernelINS_4gemm6kernel13GemmUniversalIN4cute5tupleIJiiiiEEENS1_10collective13CollectiveMmaINS1_35MainloopSm100TmaUmmaWarpSpecializedILi4ELi2ELi4ENS5_IJNS4_1CILi2EEESB_NSA_ILi1EEEEEEEENS5_IJNSA_ILi128EEENSA_ILi256EEENSA_ILi64EEEEEENS_10tfloat32_tENS5_IJlSC_lEEESJ_SK_NS4_8TiledMMAINS4_8MMA_AtomIJNS4_23SM100_MMA_TF32_2x1SM_SSISJ_SJ_fLi128ELi256ELNS4_4UMMA5MajorE0ELSP_0ELNSO_7ScaleInE0ELSQ_0EEEEEENS4_6LayoutINS5_IJSC_SC_SC_EEENS5_IJNSA_ILi0EEESV_SV_EEEEENS5_IJNS4_10UnderscoreESY_SY_EEEEENS4_28SM100_TMA_2SM_LOAD_MULTICASTENS4_14ComposedLayoutINS4_7SwizzleILi3ELi4ELi3EEENS4_18smem_ptr_flag_bitsILi32EEENST_INS5_IJNSA_ILi8EEENSA_ILi32EEEEEENS5_IJS18_SC_EEEEEEEvNS4_8identityENS4_18SM100_TMA_2SM_LOADES1C_vS1D_EENS_8epilogue10collective18CollectiveEpilogueINS1G_23Sm100TmaWarpSpecializedILi4ELi2ELi16ELb1ELb0EEEJNS5_IJSH_SG_SH_EEENS5_IJNST_ISH_SC_EENST_INS5_IJNSA_ILi16EEESB_EEENS5_IJSC_SF_EEEEEEEESJ_SK_SJ_SK_NS1G_6fusion15FusionCallbacksIS1K_NS1S_17LinearCombinationISJ_fSJ_fLNS_15FloatRoundStyleE2EEES1L_S1R_JEEENS4_5SM1004TMEM4LOAD26SM100_TMEM_LOAD_32dp32b16xENS4_13SM90_TMA_LOADENS12_INS13_ILi2ELi4ELi3EEES16_NST_INS5_IJS17_S1N_EEENS5_IJS1N_SC_EEEEEEENS4_39AutoVectorizingCopyWithAssumedAlignmentILi128EEENS4_14SM90_TMA_STOREES27_S29_S29_EEEvvEEEEvNT_6ParamsE)
        /*0008*/ 	.word	0x0000004f


	//----- nvinfo : EIATTR_FRAME_SIZE
	.align		4
.L_19:
        /*000c*/ 	.byte	0x04, 0x11
        /*000e*/ 	.short	(.L_21 - .L_20)
	.align		4
.L_20:
        /*0010*/ 	.word	index@($__internal_2_$__cuda_sm10x_tcgen05_guardrail_trap_unallocated_columns_being_dealloced)
        /*0014*/ 	.word	0x00000000


	//----- nvinfo : EIATTR_FRAME_SIZE
	.align		4
.L_21:
        /*0018*/ 	.byte	0x04, 0x11
        /*001a*/ 	.short	(.L_23 - .L_22)
	.align		4
.L_22:
        /*001c*/ 	.word	index@($__internal_1_$__cuda_sm10x_tcgen05_guardrail_trap_phase_invalid_during_alloc)
        /*0020*/ 	.word	0x00000000


	//----- nvinfo : EIATTR_FRAME_SIZE
	.align		4
.L_23:
        /*0024*/ 	.byte	0x04, 0x11
        /*0026*/ 	.short	(.L_25 - .L_24)
	.align		4
.L_24:
        /*0028*/ 	.word	index@($__internal_0_$__cuda_sm10x_tcgen05_guardrail_trap_col_being_dealloced_not_returned_by_alloc)
        /*002c*/ 	.word	0x00000000


	//----- nvinfo : EIATTR_FRAME_SIZE
	.align		4
.L_25:
        /*0030*/ 	.byte	0x04, 0x11
        /*0032*/ 	.short	(.L_27 - .L_26)
	.align		4
.L_26:
        /*0034*/ 	.word	index@(_ZN7cutlass13device_kernelINS_4gemm6kernel13GemmUniversalIN4cute5tupleIJiiiiEEENS1_10collective13CollectiveMmaINS1_35MainloopSm100TmaUmmaWarpSpecializedILi4ELi2ELi4ENS5_IJNS4_1CILi2EEESB_NSA_ILi1EEEEEEEENS5_IJNSA_ILi128EEENSA_ILi256EEENSA_ILi64EEEEEENS_10tfloat32_tENS5_IJlSC_lEEESJ_SK_NS4_8TiledMMAINS4_8MMA_AtomIJNS4_23SM100_MMA_TF32_2x1SM_SSISJ_SJ_fLi128ELi256ELNS4_4UMMA5MajorE0ELSP_0ELNSO_7ScaleInE0ELSQ_0EEEEEENS4_6LayoutINS5_IJSC_SC_SC_EEENS5_IJNSA_ILi0EEESV_SV_EEEEENS5_IJNS4_10UnderscoreESY_SY_EEEEENS4_28SM100_TMA_2SM_LOAD_MULTICASTENS4_14ComposedLayoutINS4_7SwizzleILi3ELi4ELi3EEENS4_18smem_ptr_flag_bitsILi32EEENST_INS5_IJNSA_ILi8EEENSA_ILi32EEEEEENS5_IJS18_SC_EEEEEEEvNS4_8identityENS4_18SM100_TMA_2SM_LOADES1C_vS1D_EENS_8epilogue10collective18CollectiveEpilogueINS1G_23Sm100TmaWarpSpecializedILi4ELi2ELi16ELb1ELb0EEEJNS5_IJSH_SG_SH_EEENS5_IJNST_ISH_SC_EENST_INS5_IJNSA_ILi16EEESB_EEENS5_IJSC_SF_EEEEEEEESJ_SK_SJ_SK_NS1G_6fusion15FusionCallbacksIS1K_NS1S_17LinearCombinationISJ_fSJ_fLNS_15FloatRoundStyleE2EEES1L_S1R_JEEENS4_5SM1004TMEM4LOAD26SM100_TMEM_LOAD_32dp32b16xENS4_13SM90_TMA_LOADENS12_INS13_ILi2ELi4ELi3EEES16_NST_INS5_IJS17_S1N_EEENS5_IJS1N_SC_EEEEEEENS4_39AutoVectorizingCopyWithAssumedAlignmentILi128EEENS4_14SM90_TMA_STOREES27_S29_S29_EEEvvEEEEvNT_6ParamsE)
        /*0038*/ 	.word	0x00000000


	//----- nvinfo : EIATTR_MIN_STACK_SIZE
	.align		4
.L_27:
        /*003c*/ 	.byte	0x04, 0x12
        /*003e*/ 	.short	(.L_29 - .L_28)
	.align		4
.L_28:
        /*0040*/ 	.word	index@(_ZN7cutlass13device_kernelINS_4gemm6kernel13GemmUniversalIN4cute5tupleIJiiiiEEENS1_10collective13CollectiveMmaINS1_35MainloopSm100TmaUmmaWarpSpecializedILi4ELi2ELi4ENS5_IJNS4_1CILi2EEESB_NSA_ILi1EEEEEEEENS5_IJNSA_ILi128EEENSA_ILi256EEENSA_ILi64EEEEEENS_10tfloat32_tENS5_IJlSC_lEEESJ_SK_NS4_8TiledMMAINS4_8MMA_AtomIJNS4_23SM100_MMA_TF32_2x1SM_SSISJ_SJ_fLi128ELi256ELNS4_4UMMA5MajorE0ELSP_0ELNSO_7ScaleInE0ELSQ_0EEEEEENS4_6LayoutINS5_IJSC_SC_SC_EEENS5_IJNSA_ILi0EEESV_SV_EEEEENS5_IJNS4_10UnderscoreESY_SY_EEEEENS4_28SM100_TMA_2SM_LOAD_MULTICASTENS4_14ComposedLayoutINS4_7SwizzleILi3ELi4ELi3EEENS4_18smem_ptr_flag_bitsILi32EEENST_INS5_IJNSA_ILi8EEENSA_ILi32EEEEEENS5_IJS18_SC_EEEEEEEvNS4_8identityENS4_18SM100_TMA_2SM_LOADES1C_vS1D_EENS_8epilogue10collective18CollectiveEpilogueINS1G_23Sm100TmaWarpSpecializedILi4ELi2ELi16ELb1ELb0EEEJNS5_IJSH_SG_SH_EEENS5_IJNST_ISH_SC_EENST_INS5_IJNSA_ILi16EEESB_EEENS5_IJSC_SF_EEEEEEEESJ_SK_SJ_SK_NS1G_6fusion15FusionCallbacksIS1K_NS1S_17LinearCombinationISJ_fSJ_fLNS_15FloatRoundStyleE2EEES1L_S1R_JEEENS4_5SM1004TMEM4LOAD26SM100_TMEM_LOAD_32dp32b16xENS4_13SM90_TMA_LOADENS12_INS13_ILi2ELi4ELi3EEES16_NST_INS5_IJS17_S1N_EEENS5_IJS1N_SC_EEEEEEENS4_39AutoVectorizingCopyWithAssumedAlignmentILi128EEENS4_14SM90_TMA_STOREES27_S29_S29_EEEvvEEEEvNT_6ParamsE)
        /*0044*/ 	.word	0x00000000
.L_29:


//--------------------- .nv.compat                --------------------------
	.section	.nv.compat,"",@"SHT_CUDA_COMPAT_INFO"
	.align	4
        /*0000*/ 	.byte	0x02, 0x09, 0x01, 0x00, 0x02, 0x02, 0x02, 0x00, 0x02, 0x05, 0x05, 0x00, 0x03, 0x07, 0x01, 0x01
        /*0010*/ 	.byte	0x02, 0x03, 0x01, 0x00, 0x02, 0x06, 0x01, 0x00, 0x04, 0x0b, 0x08, 0x00, 0x09, 0x00, 0x00, 0x00
        /*0020*/ 	.byte	0x00, 0x00, 0x00, 0x00


//--------------------- .nv.info._ZN7cutlass13device_kernelINS_4gemm6kernel13GemmUniversalIN4cute5tupleIJiiiiEEENS1_10collective13CollectiveMmaINS1_35MainloopSm100TmaUmmaWarpSpecializedILi4ELi2ELi4ENS5_IJNS4_1CILi2EEESB_NSA_ILi1EEEEEEEENS5_IJNSA_ILi128EEENSA_ILi256EEENSA_ILi64EEEEEENS_10tfloat32_tENS5_IJlSC_lEEESJ_SK_NS4_8TiledMMAINS4_8MMA_AtomIJNS4_23SM100_MMA_TF32_2x1SM_SSISJ_SJ_fLi128ELi256ELNS4_4UMMA5MajorE0ELSP_0ELNSO_7ScaleInE0ELSQ_0EEEEEENS4_6LayoutINS5_IJSC_SC_SC_EEENS5_IJNSA_ILi0EEESV_SV_EEEEENS5_IJNS4_10UnderscoreESY_SY_EEEEENS4_28SM100_TMA_2SM_LOAD_MULTICASTENS4_14ComposedLayoutINS4_7SwizzleILi3ELi4ELi3EEENS4_18smem_ptr_flag_bitsILi32EEENST_INS5_IJNSA_ILi8EEENSA_ILi32EEEEEENS5_IJS18_SC_EEEEEEEvNS4_8identityENS4_18SM100_TMA_2SM_LOADES1C_vS1D_EENS_8epilogue10collective18CollectiveEpilogueINS1G_23Sm100TmaWarpSpecializedILi4ELi2ELi16ELb1ELb0EEEJNS5_IJSH_SG_SH_EEENS5_IJNST_ISH_SC_EENST_INS5_IJNSA_ILi16EEESB_EEENS5_IJSC_SF_EEEEEEEESJ_SK_SJ_SK_NS1G_6fusion15FusionCallbacksIS1K_NS1S_17LinearCombinationISJ_fSJ_fLNS_15FloatRoundStyleE2EEES1L_S1R_JEEENS4_5SM1004TMEM4LOAD26SM100_TMEM_LOAD_32dp32b16xENS4_13SM90_TMA_LOADENS12_INS13_ILi2ELi4ELi3EEES16_NST_INS5_IJS17_S1N_EEENS5_IJS1N_SC_EEEEEEENS4_39AutoVectorizingCopyWithAssumedAlignmentILi128EEENS4_14SM90_TMA_STOREES27_S29_S29_EEEvvEEEEvNT_6ParamsE --------------------------
	.section	.nv.info._ZN7cutlass13device_kernelINS_4gemm6kernel13GemmUniversalIN4cute5tupleIJiiiiEEENS1_10collective13CollectiveMmaINS1_35MainloopSm100TmaUmmaWarpSpecializedILi4ELi2ELi4ENS5_IJNS4_1CILi2EEESB_NSA_ILi1EEEEEEEENS5_IJNSA_ILi128EEENSA_ILi256EEENSA_ILi64EEEEEENS_10tfloat32_tENS5_IJlSC_lEEESJ_SK_NS4_8TiledMMAINS4_8MMA_AtomIJNS4_23SM100_MMA_TF32_2x1SM_SSISJ_SJ_fLi128ELi256ELNS4_4UMMA5MajorE0ELSP_0ELNSO_7ScaleInE0ELSQ_0EEEEEENS4_6LayoutINS5_IJSC_SC_SC_EEENS5_IJNSA_ILi0EEESV_SV_EEEEENS5_IJNS4_10UnderscoreESY_SY_EEEEENS4_28SM100_TMA_2SM_LOAD_MULTICASTENS4_14ComposedLayoutINS4_7SwizzleILi3ELi4ELi3EEENS4_18smem_ptr_flag_bitsILi32EEENST_INS5_IJNSA_ILi8EEENSA_ILi32EEEEEENS5_IJS18_SC_EEEEEEEvNS4_8identityENS4_18SM100_TMA_2SM_LOADES1C_vS1D_EENS_8epilogue10collective18CollectiveEpilogueINS1G_23Sm100TmaWarpSpecializedILi4ELi2ELi16ELb1ELb0EEEJNS5_IJSH_SG_SH_EEENS5_IJNST_ISH_SC_EENST_INS5_IJNSA_ILi16EEESB_EEENS5_IJSC_SF_EEEEEEEESJ_SK_SJ_SK_NS1G_6fusion15FusionCallbacksIS1K_NS1S_17LinearCombinationISJ_fSJ_fLNS_15FloatRoundStyleE2EEES1L_S1R_JEEENS4_5SM1004TMEM4LOAD26SM100_TMEM_LOAD_32dp32b16xENS4_13SM90_TMA_LOADENS12_INS13_ILi2ELi4ELi3EEES16_NST_INS5_IJS17_S1N_EEENS5_IJS1N_SC_EEEEEEENS4_39AutoVectorizingCopyWithAssumedAlignmentILi128EEENS4_14SM90_TMA_STOREES27_S29_S29_EEEvvEEEEvNT_6ParamsE,"",@"SHT_CUDA_INFO"
	.sectionflags	@""
	.align	4


	//----- nvinfo : EIATTR_CUDA_API_VERSION
	.align		4
        /*0000*/ 	.byte	0x04, 0x37
        /*0002*/ 	.short	(.L_31 - .L_30)
.L_30:
        /*0004*/ 	.word	0x00000082


	//----- nvinfo : EIATTR_KPARAM_INFO
	.align		4
.L_31:
        /*0008*/ 	.byte	0x04, 0x17
        /*000a*/ 	.short	(.L_33 - .L_32)
.L_32:
        /*000c*/ 	.word	0x00000000
        /*0010*/ 	.short	0x0000
        /*0012*/ 	.short	0x0000
        /*0014*/ 	.byte	0x00, 0xf0, 0x01, 0x20


	//----- nvinfo : EIATTR_AT_ENTRY_FRAGMENTS
	.align		4
.L_33:
        /*0018*/ 	.byte	0x04, 0x4f
        /*001a*/ 	.short	(.L_35 - .L_34)


	//   ....[0]....
.L_34:
        /*001c*/ 	.word	0x00000007


	//----- nvinfo : EIATTR_RESERVED_SMEM_USED
	.align		4
.L_35:
        /*0020*/ 	.byte	0x01, 0x41
	.zero		2


	//----- nvinfo : EIATTR_SPARSE_MMA_MASK
	.align		4
        /*0024*/ 	.byte	0x03, 0x50
        /*0026*/ 	.short	0x0000


	//----- nvinfo : EIATTR_TCGEN05_2CTA_USED
	.align		4
        /*0028*/ 	.byte	0x01, 0x52
	.zero		2


	//----- nvinfo : EIATTR_MAXREG_COUNT
	.align		4
        /*002c*/ 	.byte	0x03, 0x1b
        /*002e*/ 	.short	0x00ff


	//----- nvinfo : EIATTR_NUM_BARRIERS
	.align		4
        /*0030*/ 	.byte	0x02, 0x4c
        /*0032*/ 	.byte	0x07
	.zero		1


	//----- nvinfo : EIATTR_EXTERNS
	.align		4
        /*0034*/ 	.byte	0x04, 0x0f
        /*0036*/ 	.short	(.L_37 - .L_36)


	//   ....[0]....
	.align		4
.L_36:
        /*0038*/ 	.word	index@(__assertfail)


	//----- nvinfo : EIATTR_MERCURY_ISA_VERSION
	.align		4
.L_37:
        /*003c*/ 	.byte	0x03, 0x5f
        /*003e*/ 	.short	0x0101


	//----- nvinfo : EIATTR_INT_WARP_WIDE_INSTR_OFFSETS
	.align		4
        /*0040*/ 	.byte	0x04, 0x31
        /*0042*/ 	.short	(.L_39 - .L_38)


	//   ....[0]....
.L_38:
        /*0044*/ 	.word	0x00000d70


	//   ....[1]....
        /*0048*/ 	.word	0x00000e10


	//   ....[2]....
        /*004c*/ 	.word	0x000046a0


	//   ....[3]....
        /*0050*/ 	.word	0x000046d0


	//   ....[4]....
        /*0054*/ 	.word	0x000046f0


	//   ....[5]....
        /*0058*/ 	.word	0x00005220


	//   ....[6]....
        /*005c*/ 	.word	0x000052b0


	//   ....[7]....
        /*0060*/ 	.word	0x00005370


	//   ....[8]....
        /*0064*/ 	.word	0x000053e0


	//   ....[9]....
        /*0068*/ 	.word	0x00005490


	//   ....[10]....
        /*006c*/ 	.word	0x00005550


	//   ....[11]....
        /*0070*/ 	.word	0x000055c0


	//   ....[12]....
        /*0074*/ 	.word	0x00005670


	//   ....[13]....
        /*0078*/ 	.word	0x00005720


	//   ....[14]....
        /*007c*/ 	.word	0x00005790


	//   ....[15]....
        /*0080*/ 	.word	0x00005840


	//   ....[16]....
        /*0084*/ 	.word	0x00005910


	//   ....[17]....
        /*0088*/ 	.word	0x00005980


	//   ....[18]....
        /*008c*/ 	.word	0x00005a40


	//   ....[19]....
        /*0090*/ 	.word	0x00005af0


	//   ....[20]....
        /*0094*/ 	.word	0x00005b60


	//   ....[21]....
        /*0098*/ 	.word	0x00005c20


	//   ....[22]....
        /*009c*/ 	.word	0x00005cd0


	//   ....[23]....
        /*00a0*/ 	.word	0x00005d40


	//   ....[24]....
        /*00a4*/ 	.word	0x00005e00


	//   ....[25]....
        /*00a8*/ 	.word	0x00005ea0


	//   ....[26]....
        /*00ac*/ 	.word	0x00005f30


	//   ....[27]....
        /*00b0*/ 	.word	0x00006000


	//   ....[28]....
        /*00b4*/ 	.word	0x00006100


	//----- nvinfo : EIATTR_COOP_GROUP_MASK_REGIDS
	.align		4
.L_39:
        /*00b8*/ 	.byte	0x04, 0x29
        /*00ba*/ 	.short	(.L_41 - .L_40)


	//   ....[0]....
.L_40:
        /*00bc*/ 	.word	0xffffffff


	//   ....[1]....
        /*00c0*/ 	.word	0xffffffff


	//   ....[2]....
        /*00c4*/ 	.word	0xffffffff


	//   ....[3]....
        /*00c8*/ 	.word	0xffffffff


	//   ....[4]....
        /*00cc*/ 	.word	0xffffffff


	//   ....[5]....
        /*00d0*/ 	.word	0xffffffff


	//   ....[6]....
        /*00d4*/ 	.word	0xffffffff


	//   ....[7]....
        /*00d8*/ 	.word	0xffffffff


	//   ....[8]....
        /*00dc*/ 	.word	0xffffffff


	//   ....[9]....
        /*00e0*/ 	.word	0xffffffff


	//   ....[10]....
        /*00e4*/ 	.word	0xffffffff


	//   ....[11]....
        /*00e8*/ 	.word	0xffffffff


	//   ....[12]....
        /*00ec*/ 	.word	0xffffffff


	//   ....[13]....
        /*00f0*/ 	.word	0xffffffff


	//----- nvinfo : EIATTR_COOP_GROUP_INSTR_OFFSETS
	.align		4
.L_41:
        /*00f4*/ 	.byte	0x04, 0x28
        /*00f6*/ 	.short	(.L_43 - .L_42)


	//   ....[0]....
.L_42:
        /*00f8*/ 	.word	0x000000b0


	//   ....[1]....
        /*00fc*/ 	.word	0x00000520


	//   ....[2]....
        /*0100*/ 	.word	0x000006e0


	//   ....[3]....
        /*0104*/ 	.word	0x00000870


	//   ....[4]....
        /*0108*/ 	.word	0x00000960


	//   ....[5]....
        /*010c*/ 	.word	0x00000ac0


	//   ....[6]....
        /*0110*/ 	.word	0x00000c50


	//   ....[7]....
        /*0114*/ 	.word	0x00000e90


	//   ....[8]....
        /*0118*/ 	.word	0x00002400


	//   ....[9]....
        /*011c*/ 	.word	0x000032c0


	//   ....[10]....
        /*0120*/ 	.word	0x00003790


	//   ....[11]....
        /*0124*/ 	.word	0x000037c0


	//   ....[12]....
        /*0128*/ 	.word	0x000045a0


	//   ....[13]....
        /*012c*/ 	.word	0x000047b0


	//----- nvinfo : EIATTR_VRC_CTA_INIT_COUNT
	.align		4
.L_43:
        /*0130*/ 	.byte	0x02, 0x4a
        /*0132*/ 	.byte	0x80
	.zero		1


	//----- nvinfo : EIATTR_SYSCALL_OFFSETS
	.align		4
        /*0134*/ 	.byte	0x04, 0x46
        /*0136*/ 	.short	(.L_45 - .L_44)


	//   ....[0]....
.L_44:
        /*0138*/ 	.word	0x00006cf0


	//   ....[1]....
        /*013c*/ 	.word	0x00006de0


	//   ....[2]....
        /*0140*/ 	.word	0x000075a0


	//   ....[3]....
        /*0144*/ 	.word	0x00007f60


	//   ....[4]....
        /*0148*/ 	.word	0x00008900


	//   ....[5]....
        /*014c*/ 	.word	0x000092f0


	//   ....[6]....
        /*0150*/ 	.word	0x00009ce0


	//   ....[7]....
        /*0154*/ 	.word	0x0000a6f0


	//   ....[8]....
        /*0158*/ 	.word	0x0000b0e0


	//   ....[9]....
        /*015c*/ 	.word	0x0000ba80


	//----- nvinfo : EIATTR_MBARRIER_INSTR_OFFSETS
	.align		4
.L_45:
        /*0160*/ 	.byte	0x04, 0x39
        /*0162*/ 	.short	(.L_47 - .L_46)


	//   ....[0]....
.L_46:
        /*0164*/ 	.word	0x00000650
        /*0168*/ 	.word	0x000000ff
        /*016c*/ 	.word	0x00000000
        /*0170*/ 	.short	0x0100
        /*0172*/ 	.byte	0x04
	.zero		1


	//   ....[1]....
        /*0174*/ 	.word	0x00000660
        /*0178*/ 	.word	0x000000ff
        /*017c*/ 	.word	0x00000020
        /*0180*/ 	.short	0x0100
        /*0182*/ 	.byte	0x04
	.zero		1


	//   ....[2]....
        /*0184*/ 	.word	0x00000670
        /*0188*/ 	.word	0x000000ff
        /*018c*/ 	.word	0x00000008
        /*0190*/ 	.short	0x0100
        /*0192*/ 	.byte	0x04
	.zero		1


	//   ....[3]....
        /*0194*/ 	.word	0x00000680
        /*0198*/ 	.word	0x000000ff
        /*019c*/ 	.word	0x00000028
        /*01a0*/ 	.short	0x0100
        /*01a2*/ 	.byte	0x04
	.zero		1


	//   ....[4]....
        /*01a4*/ 	.word	0x00000690
        /*01a8*/ 	.word	0x000000ff
        /*01ac*/ 	.word	0x00000010
        /*01b0*/ 	.short	0x0100
        /*01b2*/ 	.byte	0x04
	.zero		1


	//   ....[5]....
        /*01b4*/ 	.word	0x000006a0
        /*01b8*/ 	.word	0x000000ff
        /*01bc*/ 	.word	0x00000030
        /*01c0*/ 	.short	0x0100
        /*01c2*/ 	.byte	0x04
	.zero		1


	//   ....[6]....
        /*01c4*/ 	.word	0x000006b0
        /*01c8*/ 	.word	0x000000ff
        /*01cc*/ 	.word	0x00000018
        /*01d0*/ 	.short	0x0100
        /*01d2*/ 	.byte	0x04
	.zero		1


	//   ....[7]....
        /*01d4*/ 	.word	0x000006c0
        /*01d8*/ 	.word	0x000000ff
        /*01dc*/ 	.word	0x00000038
        /*01e0*/ 	.short	0x0100
        /*01e2*/ 	.byte	0x04
	.zero		1


	//   ....[8]....
        /*01e4*/ 	.word	0x000007e0
        /*01e8*/ 	.word	0x000000ff
        /*01ec*/ 	.word	0x00000040
        /*01f0*/ 	.short	0x0100
        /*01f2*/ 	.byte	0x04
	.zero		1


	//   ....[9]....
        /*01f4*/ 	.word	0x000007f0
        /*01f8*/ 	.word	0x000000ff
        /*01fc*/ 	.word	0x00000060
        /*0200*/ 	.short	0x0100
        /*0202*/ 	.byte	0x04
	.zero		1


	//   ....[10]....
        /*0204*/ 	.word	0x00000800
        /*0208*/ 	.word	0x000000ff
        /*020c*/ 	.word	0x00000048
        /*0210*/ 	.short	0x0100
        /*0212*/ 	.byte	0x04
	.zero		1


	//   ....[11]....
        /*0214*/ 	.word	0x00000810
        /*0218*/ 	.word	0x000000ff
        /*021c*/ 	.word	0x00000068
        /*0220*/ 	.short	0x0100
        /*0222*/ 	.byte	0x04
	.zero		1


	//   ....[12]....
        /*0224*/ 	.word	0x00000820
        /*0228*/ 	.word	0x000000ff
        /*022c*/ 	.word	0x00000050
        /*0230*/ 	.short	0x0100
        /*0232*/ 	.byte	0x04
	.zero		1


	//   ....[13]....
        /*0234*/ 	.word	0x00000830
        /*0238*/ 	.word	0x000000ff
        /*023c*/ 	.word	0x00000070
        /*0240*/ 	.short	0x0100
        /*0242*/ 	.byte	0x04
	.zero		1


	//   ....[14]....
        /*0244*/ 	.word	0x00000840
        /*0248*/ 	.word	0x000000ff
        /*024c*/ 	.word	0x00000058
        /*0250*/ 	.short	0x0100
        /*0252*/ 	.byte	0x04
	.zero		1


	//   ....[15]....
        /*0254*/ 	.word	0x00000850
        /*0258*/ 	.word	0x000000ff
        /*025c*/ 	.word	0x00000078
        /*0260*/ 	.short	0x0100
        /*0262*/ 	.byte	0x04
	.zero		1


	//   ....[16]....
        /*0264*/ 	.word	0x00000930
        /*0268*/ 	.word	0x000000ff
        /*026c*/ 	.word	0x00000080
        /*0270*/ 	.short	0x0100
        /*0272*/ 	.byte	0x06
	.zero		1


	//   ....[17]....
        /*0274*/ 	.word	0x00000940
        /*0278*/ 	.word	0x000000ff
        /*027c*/ 	.word	0x00000088
        /*0280*/ 	.short	0x0100
        /*0282*/ 	.byte	0x06
	.zero		1


	//   ....[18]....
        /*0284*/ 	.word	0x00000a70
        /*0288*/ 	.word	0x000000ff
        /*028c*/ 	.word	0x00000090
        /*0290*/ 	.short	0x0100
        /*0292*/ 	.byte	0x06
	.zero		1


	//   ....[19]....
        /*0294*/ 	.word	0x00000a80
        /*0298*/ 	.word	0x000000ff
        /*029c*/ 	.word	0x000000a0
        /*02a0*/ 	.short	0x0100
        /*02a2*/ 	.byte	0x06
	.zero		1


	//   ....[20]....
        /*02a4*/ 	.word	0x00000a90
        /*02a8*/ 	.word	0x000000ff
        /*02ac*/ 	.word	0x00000098
        /*02b0*/ 	.short	0x0100
        /*02b2*/ 	.byte	0x06
	.zero		1


	//   ....[21]....
        /*02b4*/ 	.word	0x00000aa0
        /*02b8*/ 	.word	0x000000ff
        /*02bc*/ 	.word	0x000000a8
        /*02c0*/ 	.short	0x0100
        /*02c2*/ 	.byte	0x06
	.zero		1


	//   ....[22]....
        /*02c4*/ 	.word	0x00000bc0
        /*02c8*/ 	.word	0x000000ff
        /*02cc*/ 	.word	0x000000b0
        /*02d0*/ 	.short	0x0100
        /*02d2*/ 	.byte	0x04
	.zero		1


	//   ....[23]....
        /*02d4*/ 	.word	0x00000bd0
        /*02d8*/ 	.word	0x000000ff
        /*02dc*/ 	.word	0x000000d0
        /*02e0*/ 	.short	0x0100
        /*02e2*/ 	.byte	0x04
	.zero		1


	//   ....[24]....
        /*02e4*/ 	.word	0x00000be0
        /*02e8*/ 	.word	0x000000ff
        /*02ec*/ 	.word	0x000000b8
        /*02f0*/ 	.short	0x0100
        /*02f2*/ 	.byte	0x04
	.zero		1


	//   ....[25]....
        /*02f4*/ 	.word	0x00000bf0
        /*02f8*/ 	.word	0x000000ff
        /*02fc*/ 	.word	0x000000d8
        /*0300*/ 	.short	0x0100
        /*0302*/ 	.byte	0x04
	.zero		1


	//   ....[26]....
        /*0304*/ 	.word	0x00000c00
        /*0308*/ 	.word	0x000000ff
        /*030c*/ 	.word	0x000000c0
        /*0310*/ 	.short	0x0100
        /*0312*/ 	.byte	0x04
	.zero		1


	//   ....[27]....
        /*0314*/ 	.word	0x00000c10
        /*0318*/ 	.word	0x000000ff
        /*031c*/ 	.word	0x000000e0
        /*0320*/ 	.short	0x0100
        /*0322*/ 	.byte	0x04
	.zero		1


	//   ....[28]....
        /*0324*/ 	.word	0x00000c20
        /*0328*/ 	.word	0x000000ff
        /*032c*/ 	.word	0x000000c8
        /*0330*/ 	.short	0x0100
        /*0332*/ 	.byte	0x04
	.zero		1


	//   ....[29]....
        /*0334*/ 	.word	0x00000c30
        /*0338*/ 	.word	0x000000ff
        /*033c*/ 	.word	0x000000e8
        /*0340*/ 	.short	0x0100
        /*0342*/ 	.byte	0x04
	.zero		1


	//   ....[30]....
        /*0344*/ 	.word	0x00000d20
        /*0348*/ 	.word	0x000000ff
        /*034c*/ 	.word	0x000000f0
        /*0350*/ 	.short	0x0100
        /*0352*/ 	.byte	0x04
	.zero		1


	//   ....[31]....
        /*0354*/ 	.word	0x00000d30
        /*0358*/ 	.word	0x000000ff
        /*035c*/ 	.word	0x00000100
        /*0360*/ 	.short	0x0100
        /*0362*/ 	.byte	0x04
	.zero		1


	//   ....[32]....
        /*0364*/ 	.word	0x00000d40
        /*0368*/ 	.word	0x000000ff
        /*036c*/ 	.word	0x000000f8
        /*0370*/ 	.short	0x0100
        /*0372*/ 	.byte	0x04
	.zero		1


	//   ....[33]....
        /*0374*/ 	.word	0x00000d50
        /*0378*/ 	.word	0x000000ff
        /*037c*/ 	.word	0x00000108
        /*0380*/ 	.short	0x0100
        /*0382*/ 	.byte	0x04
	.zero		1


	//   ....[34]....
        /*0384*/ 	.word	0x00000e50
        /*0388*/ 	.word	0x000000ff
        /*038c*/ 	.word	0x00000110
        /*0390*/ 	.short	0x0100
        /*0392*/ 	.byte	0x06
	.zero		1


	//   ....[35]....
        /*0394*/ 	.word	0x00001a50
        /*0398*/ 	.word	0x00000000
        /*039c*/ 	.word	0x00000100
        /*03a0*/ 	.short	0x010a
        /*03a2*/ 	.byte	0xff
	.zero		1


	//   ....[36]....
        /*03a4*/ 	.word	0x00001a80
        /*03a8*/ 	.word	0x00000000
        /*03ac*/ 	.word	0x000000f0
        /*03b0*/ 	.short	0x0101
        /*03b2*/ 	.byte	0xff
	.zero		1


	//   ....[37]....
        /*03b4*/ 	.word	0x00001b40
        /*03b8*/ 	.word	0x000000ff
        /*03bc*/ 	.word	0x00000020
        /*03c0*/ 	.short	0x010a
        /*03c2*/ 	.byte	0x04
	.zero		1


	//   ....[38]....
        /*03c4*/ 	.word	0x00001c10
        /*03c8*/ 	.word	0x000000ff
        /*03cc*/ 	.word	0x00000020
        /*03d0*/ 	.short	0x010a
        /*03d2*/ 	.byte	0x21
	.zero		1


	//   ....[39]....
        /*03d4*/ 	.word	0x00001dc0
        /*03d8*/ 	.word	0x000000ff
        /*03dc*/ 	.word	0x00000020
        /*03e0*/ 	.short	0x010a
        /*03e2*/ 	.byte	0x05
	.zero		1


	//   ....[40]....
        /*03e4*/ 	.word	0x00001fa0
        /*03e8*/ 	.word	0x000000ff
        /*03ec*/ 	.word	0x00000088
        /*03f0*/ 	.short	0x0101
        /*03f2*/ 	.byte	0x0e
	.zero		1


	//   ....[41]....
        /*03f4*/ 	.word	0x00001fc0
        /*03f8*/ 	.word	0x000000ff
        /*03fc*/ 	.word	0x00000020
        /*0400*/ 	.short	0x010a
        /*0402*/ 	.byte	0x04
	.zero		1


	//   ....[42]....
        /*0404*/ 	.word	0x00002040
        /*0408*/ 	.word	0x000000ff
        /*040c*/ 	.word	0x00000020
        /*0410*/ 	.short	0x010a
        /*0412*/ 	.byte	0x07
	.zero		1


	//   ....[43]....
        /*0414*/ 	.word	0x00002180
        /*0418*/ 	.word	0x000000ff
        /*041c*/ 	.word	0x00000020
        /*0420*/ 	.short	0x010a
        /*0422*/ 	.byte	0x04
	.zero		1


	//   ....[44]....
        /*0424*/ 	.word	0x00002430
        /*0428*/ 	.word	0x00000003
        /*042c*/ 	.word	0x00000090
        /*0430*/ 	.short	0x010a
        /*0432*/ 	.byte	0xff
	.zero		1


	//   ....[45]....
        /*0434*/ 	.word	0x00002580
        /*0438*/ 	.word	0x00000000
        /*043c*/ 	.word	0x00000000
        /*0440*/ 	.short	0x0101
        /*0442*/ 	.byte	0xff
	.zero		1


	//   ....[46]....
        /*0444*/ 	.word	0x00002b40
        /*0448*/ 	.word	0x000000ff
        /*044c*/ 	.word	0x00000000
        /*0450*/ 	.short	0x010a
        /*0452*/ 	.byte	0x04
	.zero		1


	//   ....[47]....
        /*0454*/ 	.word	0x00002bd0
        /*0458*/ 	.word	0x000000ff
        /*045c*/ 	.word	0x00000000
        /*0460*/ 	.short	0x010a
        /*0462*/ 	.byte	0x05
	.zero		1


	//   ....[48]....
        /*0464*/ 	.word	0x00002c60
        /*0468*/ 	.word	0x000000ff
        /*046c*/ 	.word	0x00000000
        /*0470*/ 	.short	0x010a
        /*0472*/ 	.byte	0x05
	.zero		1


	//   ....[49]....
        /*0474*/ 	.word	0x00002d00
        /*0478*/ 	.word	0x00000000
        /*047c*/ 	.word	0x00000000
        /*0480*/ 	.short	0x010a
        /*0482*/ 	.byte	0xff
	.zero		1


	//   ....[50]....
        /*0484*/ 	.word	0x00002e20
        /*0488*/ 	.word	0x00000000
        /*048c*/ 	.word	0x000000f0
        /*0490*/ 	.short	0x010a
        /*0492*/ 	.byte	0xff
	.zero		1


	//   ....[51]....
        /*0494*/ 	.word	0x00002e90
        /*0498*/ 	.word	0x00000000
        /*049c*/ 	.word	0x00000000
        /*04a0*/ 	.short	0x0101
        /*04a2*/ 	.byte	0xff
	.zero		1


	//   ....[52]....
        /*04a4*/ 	.word	0x00002eb0
        /*04a8*/ 	.word	0x000000ff
        /*04ac*/ 	.word	0x000000a0
        /*04b0*/ 	.short	0x010a
        /*04b2*/ 	.byte	0x04
	.zero		1


	//   ....[53]....
        /*04b4*/ 	.word	0x00002fd0
        /*04b8*/ 	.word	0x00000000
        /*04bc*/ 	.word	0x00000090
        /*04c0*/ 	.short	0x010a
        /*04c2*/ 	.byte	0xff
	.zero		1


	//   ....[54]....
        /*04c4*/ 	.word	0x000030d0
        /*04c8*/ 	.word	0x00000000
        /*04cc*/ 	.word	0x00000000
        /*04d0*/ 	.short	0x0101
        /*04d2*/ 	.byte	0xff
	.zero		1


	//   ....[55]....
        /*04d4*/ 	.word	0x00003160
        /*04d8*/ 	.word	0x000000ff
        /*04dc*/ 	.word	0x000000a0
        /*04e0*/ 	.short	0x0106
        /*04e2*/ 	.byte	0x04
	.zero		1


	//   ....[56]....
        /*04e4*/ 	.word	0x00003180
        /*04e8*/ 	.word	0x000000ff
        /*04ec*/ 	.word	0x000000a0
        /*04f0*/ 	.short	0x010a
        /*04f2*/ 	.byte	0x04
	.zero		1


	//   ....[57]....
        /*04f4*/ 	.word	0x00003210
        /*04f8*/ 	.word	0x000000ff
        /*04fc*/ 	.word	0x000000a0
        /*0500*/ 	.short	0x0106
        /*0502*/ 	.byte	0x07
	.zero		1


	//   ....[58]....
        /*0504*/ 	.word	0x00003250
        /*0508*/ 	.word	0x00000000
        /*050c*/ 	.word	0x000000a0
        /*0510*/ 	.short	0x010a
        /*0512*/ 	.byte	0xff
	.zero		1


	//   ....[59]....
        /*0514*/ 	.word	0x00003490
        /*0518*/ 	.word	0x000000ff
        /*051c*/ 	.word	0x00000008
        /*0520*/ 	.short	0x010a
        /*0522*/ 	.byte	0x05
	.zero		1


	//   ....[60]....
        /*0524*/ 	.word	0x000034b0
        /*0528*/ 	.word	0x000000ff
        /*052c*/ 	.word	0x00000008
        /*0530*/ 	.short	0x010a
        /*0532*/ 	.byte	0x05
	.zero		1


	//   ....[61]....
        /*0534*/ 	.word	0x00003640
        /*0538*/ 	.word	0x000000ff
        /*053c*/ 	.word	0x00000008
        /*0540*/ 	.short	0x010a
        /*0542*/ 	.byte	0x05
	.zero		1


	//   ....[62]....
        /*0544*/ 	.word	0x00003660
        /*0548*/ 	.word	0x000000ff
        /*054c*/ 	.word	0x00000008
        /*0550*/ 	.short	0x010a
        /*0552*/ 	.byte	0x05
	.zero		1


	//   ....[63]....
        /*0554*/ 	.word	0x00003720
        /*0558*/ 	.word	0x000000ff
        /*055c*/ 	.word	0x00000000
        /*0560*/ 	.short	0x0101
        /*0562*/ 	.byte	0x04
	.zero		1


	//   ....[64]....
        /*0564*/ 	.word	0x00003ae0
        /*0568*/ 	.word	0x00000000
        /*056c*/ 	.word	0x00000090
        /*0570*/ 	.short	0x010a
        /*0572*/ 	.byte	0xff
	.zero		1


	//   ....[65]....
        /*0574*/ 	.word	0x00003ba0
        /*0578*/ 	.word	0x00000000
        /*057c*/ 	.word	0x00000000
        /*0580*/ 	.short	0x0101
        /*0582*/ 	.byte	0xff
	.zero		1


	//   ....[66]....
        /*0584*/ 	.word	0x00003c60
        /*0588*/ 	.word	0x000000ff
        /*058c*/ 	.word	0x00000000
        /*0590*/ 	.short	0x010a
        /*0592*/ 	.byte	0x04
	.zero		1


	//   ....[67]....
        /*0594*/ 	.word	0x00003c70
        /*0598*/ 	.word	0x000000ff
        /*059c*/ 	.word	0x000000d0
        /*05a0*/ 	.short	0x010a
        /*05a2*/ 	.byte	0x2e
	.zero		1


	//   ....[68]....
        /*05a4*/ 	.word	0x00003d20
        /*05a8*/ 	.word	0x000000ff
        /*05ac*/ 	.word	0x00000000
        /*05b0*/ 	.short	0x010a
        /*05b2*/ 	.byte	0x07
	.zero		1


	//   ....[69]....
        /*05b4*/ 	.word	0x00003e50
        /*05b8*/ 	.word	0x000000ff
        /*05bc*/ 	.word	0x00000000
        /*05c0*/ 	.short	0x010a
        /*05c2*/ 	.byte	0x04
	.zero		1


	//   ....[70]....
        /*05c4*/ 	.word	0x00004290
        /*05c8*/ 	.word	0x000000ff
        /*05cc*/ 	.word	0x00000000
        /*05d0*/ 	.short	0x010a
        /*05d2*/ 	.byte	0x04
	.zero		1


	//   ....[71]....
        /*05d4*/ 	.word	0x00004320
        /*05d8*/ 	.word	0x000000ff
        /*05dc*/ 	.word	0x00000000
        /*05e0*/ 	.short	0x010a
        /*05e2*/ 	.byte	0x05
	.zero		1


	//   ....[72]....
        /*05e4*/ 	.word	0x000043b0
        /*05e8*/ 	.word	0x000000ff
        /*05ec*/ 	.word	0x00000000
        /*05f0*/ 	.short	0x010a
        /*05f2*/ 	.byte	0x05
	.zero		1


	//   ....[73]....
        /*05f4*/ 	.word	0x00004450
        /*05f8*/ 	.word	0x00000000
        /*05fc*/ 	.word	0x00000000
        /*0600*/ 	.short	0x010a
        /*0602*/ 	.byte	0xff
	.zero		1


	//   ....[74]....
        /*0604*/ 	.word	0x00004490
        /*0608*/ 	.word	0x00000000
        /*060c*/ 	.word	0x00000000
        /*0610*/ 	.short	0x010a
        /*0612*/ 	.byte	0xff
	.zero		1


	//   ....[75]....
        /*0614*/ 	.word	0x00004500
        /*0618*/ 	.word	0x000000ff
        /*061c*/ 	.word	0x00000000
        /*0620*/ 	.short	0x0101
        /*0622*/ 	.byte	0x04
	.zero		1


	//   ....[76]....
        /*0624*/ 	.word	0x00004540
        /*0628*/ 	.word	0x000000ff
        /*062c*/ 	.word	0x00000110
        /*0630*/ 	.short	0x010a
        /*0632*/ 	.byte	0x29
	.zero		1


	//   ....[77]....
        /*0634*/ 	.word	0x00004590
        /*0638*/ 	.word	0x000000ff
        /*063c*/ 	.word	0x00000000
        /*0640*/ 	.short	0x0101
        /*0642*/ 	.byte	0x04
	.zero		1


	//   ....[78]....
        /*0644*/ 	.word	0x00004a10
        /*0648*/ 	.word	0x0000000c
        /*064c*/ 	.word	0x00000090
        /*0650*/ 	.short	0x010a
        /*0652*/ 	.byte	0xff
	.zero		1


	//   ....[79]....
        /*0654*/ 	.word	0x00004b80
        /*0658*/ 	.word	0x00000000
        /*065c*/ 	.word	0x00000000
        /*0660*/ 	.short	0x0101
        /*0662*/ 	.byte	0xff
	.zero		1


	//   ....[80]....
        /*0664*/ 	.word	0x00005020
        /*0668*/ 	.word	0x000000ff
        /*066c*/ 	.word	0x00000088
        /*0670*/ 	.short	0x010a
        /*0672*/ 	.byte	0x15
	.zero		1


	//   ....[81]....
        /*0674*/ 	.word	0x000051a0
        /*0678*/ 	.word	0x000000ff
        /*067c*/ 	.word	0x00000060
        /*0680*/ 	.short	0x010a
        /*0682*/ 	.byte	0x15
	.zero		1


	//   ....[82]....
        /*0684*/ 	.word	0x00005390
        /*0688*/ 	.word	0x000000ff
        /*068c*/ 	.word	0x00000040
        /*0690*/ 	.short	0x010b
        /*0692*/ 	.byte	0x15
	.zero		1


	//   ....[83]....
        /*0694*/ 	.word	0x000053a0
        /*0698*/ 	.word	0x000000ff
        /*069c*/ 	.word	0x00000000
        /*06a0*/ 	.short	0x0101
        /*06a2*/ 	.byte	0x06
	.zero		1


	//   ....[84]....
        /*06a4*/ 	.word	0x000053b0
        /*06a8*/ 	.word	0x000000ff
        /*06ac*/ 	.word	0x00000068
        /*06b0*/ 	.short	0x010a
        /*06b2*/ 	.byte	0x15
	.zero		1


	//   ....[85]....
        /*06b4*/ 	.word	0x00005570
        /*06b8*/ 	.word	0x000000ff
        /*06bc*/ 	.word	0x00000048
        /*06c0*/ 	.short	0x010b
        /*06c2*/ 	.byte	0x15
	.zero		1


	//   ....[86]....
        /*06c4*/ 	.word	0x00005580
        /*06c8*/ 	.word	0x000000ff
        /*06cc*/ 	.word	0x00000000
        /*06d0*/ 	.short	0x0101
        /*06d2*/ 	.byte	0x07
	.zero		1


	//   ....[87]....
        /*06d4*/ 	.word	0x00005590
        /*06d8*/ 	.word	0x000000ff
        /*06dc*/ 	.word	0x00000070
        /*06e0*/ 	.short	0x010a
        /*06e2*/ 	.byte	0x15
	.zero		1


	//   ....[88]....
        /*06e4*/ 	.word	0x00005740
        /*06e8*/ 	.word	0x000000ff
        /*06ec*/ 	.word	0x00000050
        /*06f0*/ 	.short	0x010b
        /*06f2*/ 	.byte	0x15
	.zero		1


	//   ....[89]....
        /*06f4*/ 	.word	0x00005750
        /*06f8*/ 	.word	0x000000ff
        /*06fc*/ 	.word	0x00000000
        /*0700*/ 	.short	0x0101
        /*0702*/ 	.byte	0x1d
	.zero		1


	//   ....[90]....
        /*0704*/ 	.word	0x00005760
        /*0708*/ 	.word	0x000000ff
        /*070c*/ 	.word	0x00000078
        /*0710*/ 	.short	0x010a
        /*0712*/ 	.byte	0x15
	.zero		1


	//   ....[91]....
        /*0714*/ 	.word	0x00005930
        /*0718*/ 	.word	0x000000ff
        /*071c*/ 	.word	0x00000058
        /*0720*/ 	.short	0x010b
        /*0722*/ 	.byte	0x15
	.zero		1


	//   ....[92]....
        /*0724*/ 	.word	0x00005940
        /*0728*/ 	.word	0x000000ff
        /*072c*/ 	.word	0x00000000
        /*0730*/ 	.short	0x0101
        /*0732*/ 	.byte	0x1e
	.zero		1


	//   ....[93]....
        /*0734*/ 	.word	0x00005950
        /*0738*/ 	.word	0x000000ff
        /*073c*/ 	.word	0x00000060
        /*0740*/ 	.short	0x010a
        /*0742*/ 	.byte	0x15
	.zero		1


	//   ....[94]....
        /*0744*/ 	.word	0x00005b10
        /*0748*/ 	.word	0x000000ff
        /*074c*/ 	.word	0x00000040
        /*0750*/ 	.short	0x010b
        /*0752*/ 	.byte	0x15
	.zero		1


	//   ....[95]....
        /*0754*/ 	.word	0x00005b20
        /*0758*/ 	.word	0x000000ff
        /*075c*/ 	.word	0x00000000
        /*0760*/ 	.short	0x0101
        /*0762*/ 	.byte	0x06
	.zero		1


	//   ....[96]....
        /*0764*/ 	.word	0x00005b30
        /*0768*/ 	.word	0x000000ff
        /*076c*/ 	.word	0x00000068
        /*0770*/ 	.short	0x010a
        /*0772*/ 	.byte	0x15
	.zero		1


	//   ....[97]....
        /*0774*/ 	.word	0x00005cf0
        /*0778*/ 	.word	0x000000ff
        /*077c*/ 	.word	0x00000048
        /*0780*/ 	.short	0x010b
        /*0782*/ 	.byte	0x15
	.zero		1


	//   ....[98]....
        /*0784*/ 	.word	0x00005d00
        /*0788*/ 	.word	0x000000ff
        /*078c*/ 	.word	0x00000000
        /*0790*/ 	.short	0x0101
        /*0792*/ 	.byte	0x07
	.zero		1


	//   ....[99]....
        /*0794*/ 	.word	0x00005d10
        /*0798*/ 	.word	0x000000ff
        /*079c*/ 	.word	0x00000070
        /*07a0*/ 	.short	0x010a
        /*07a2*/ 	.byte	0x15
	.zero		1


	//   ....[100]....
        /*07a4*/ 	.word	0x00005ec0
        /*07a8*/ 	.word	0x000000ff
        /*07ac*/ 	.word	0x00000050
        /*07b0*/ 	.short	0x010b
        /*07b2*/ 	.byte	0x15
	.zero		1


	//   ....[101]....
        /*07b4*/ 	.word	0x00005ed0
        /*07b8*/ 	.word	0x000000ff
        /*07bc*/ 	.word	0x00000000
        /*07c0*/ 	.short	0x0101
        /*07c2*/ 	.byte	0x1d
	.zero		1


	//   ....[102]....
        /*07c4*/ 	.word	0x00005ee0
        /*07c8*/ 	.word	0x000000ff
        /*07cc*/ 	.word	0x00000078
        /*07d0*/ 	.short	0x010a
        /*07d2*/ 	.byte	0x15
	.zero		1


	//   ....[103]....
        /*07d4*/ 	.word	0x00006120
        /*07d8*/ 	.word	0x000000ff
        /*07dc*/ 	.word	0x00000058
        /*07e0*/ 	.short	0x010b
        /*07e2*/ 	.byte	0x15
	.zero		1


	//   ....[104]....
        /*07e4*/ 	.word	0x00006130
        /*07e8*/ 	.word	0x000000ff
        /*07ec*/ 	.word	0x00000000
        /*07f0*/ 	.short	0x0101
        /*07f2*/ 	.byte	0x1e
	.zero		1


	//   ....[105]....
        /*07f4*/ 	.word	0x00006160
        /*07f8*/ 	.word	0x000000ff
        /*07fc*/ 	.word	0x00000060
        /*0800*/ 	.short	0x010a
        /*0802*/ 	.byte	0x15
	.zero		1


	//   ....[106]....
        /*0804*/ 	.word	0x00006180
        /*0808*/ 	.word	0x000000ff
        /*080c*/ 	.word	0x00000068
        /*0810*/ 	.short	0x010a
        /*0812*/ 	.byte	0x15
	.zero		1


	//   ....[107]....
        /*0814*/ 	.word	0x000061a0
        /*0818*/ 	.word	0x000000ff
        /*081c*/ 	.word	0x00000070
        /*0820*/ 	.short	0x010a
        /*0822*/ 	.byte	0x15
	.zero		1


	//   ....[108]....
        /*0824*/ 	.word	0x000061f0
        /*0828*/ 	.word	0x00000002
        /*082c*/ 	.word	0x00000078
        /*0830*/ 	.short	0x010a
        /*0832*/ 	.byte	0xff
	.zero		1


	//   ....[109]....
        /*0834*/ 	.word	0x00006560
        /*0838*/ 	.word	0x00000000
        /*083c*/ 	.word	0x00000090
        /*0840*/ 	.short	0x010a
        /*0842*/ 	.byte	0xff
	.zero		1


	//   ....[110]....
        /*0844*/ 	.word	0x00006630
        /*0848*/ 	.word	0x00000000
        /*084c*/ 	.word	0x00000000
        /*0850*/ 	.short	0x0101
        /*0852*/ 	.byte	0xff
	.zero		1


	//   ....[111]....
        /*0854*/ 	.word	0x00007270
        /*0858*/ 	.word	0x000000ff
        /*085c*/ 	.word	0x00000040
        /*0860*/ 	.short	0x010a
        /*0862*/ 	.byte	0x2b
	.zero		1


	//   ....[112]....
        /*0864*/ 	.word	0x000072a0
        /*0868*/ 	.word	0x00000049
        /*086c*/ 	.word	0x000000b0
        /*0870*/ 	.short	0x010a
        /*0872*/ 	.byte	0xff
	.zero		1


	//   ....[113]....
        /*0874*/ 	.word	0x00007390
        /*0878*/ 	.word	0x000000ff
        /*087c*/ 	.word	0x00000040
        /*0880*/ 	.short	0x010a
        /*0882*/ 	.byte	0x2b
	.zero		1


	//   ....[114]....
        /*0884*/ 	.word	0x00007480
        /*0888*/ 	.word	0x00000049
        /*088c*/ 	.word	0x000000b0
        /*0890*/ 	.short	0x010a
        /*0892*/ 	.byte	0xff
	.zero		1


	//   ....[115]....
        /*0894*/ 	.word	0x00007c90
        /*0898*/ 	.word	0x00000000
        /*089c*/ 	.word	0x00000000
        /*08a0*/ 	.short	0x0101
        /*08a2*/ 	.byte	0xff
	.zero		1


	//   ....[116]....
        /*08a4*/ 	.word	0x00007ca0
        /*08a8*/ 	.word	0x00000002
        /*08ac*/ 	.word	0x00000040
        /*08b0*/ 	.short	0x010a
        /*08b2*/ 	.byte	0xff
	.zero		1


	//   ....[117]....
        /*08b4*/ 	.word	0x00007d80
        /*08b8*/ 	.word	0x00000002
        /*08bc*/ 	.word	0x00000040
        /*08c0*/ 	.short	0x010a
        /*08c2*/ 	.byte	0xff
	.zero		1


	//   ....[118]....
        /*08c4*/ 	.word	0x00008630
        /*08c8*/ 	.word	0x00000015
        /*08cc*/ 	.word	0x00000000
        /*08d0*/ 	.short	0x0101
        /*08d2*/ 	.byte	0xff
	.zero		1


	//   ....[119]....
        /*08d4*/ 	.word	0x00008650
        /*08d8*/ 	.word	0x00000000
        /*08dc*/ 	.word	0x00000040
        /*08e0*/ 	.short	0x010a
        /*08e2*/ 	.byte	0xff
	.zero		1


	//   ....[120]....
        /*08e4*/ 	.word	0x00008720
        /*08e8*/ 	.word	0x00000000
        /*08ec*/ 	.word	0x00000040
        /*08f0*/ 	.short	0x010a
        /*08f2*/ 	.byte	0xff
	.zero		1


	//   ....[121]....
        /*08f4*/ 	.word	0x00008fe0
        /*08f8*/ 	.word	0x00000015
        /*08fc*/ 	.word	0x00000000
        /*0900*/ 	.short	0x0101
        /*0902*/ 	.byte	0xff
	.zero		1


	//   ....[122]....
        /*0904*/ 	.word	0x00009000
        /*0908*/ 	.word	0x00000000
        /*090c*/ 	.word	0x00000040
        /*0910*/ 	.short	0x010a
        /*0912*/ 	.byte	0xff
	.zero		1


	//   ....[123]....
        /*0914*/ 	.word	0x000090d0
        /*0918*/ 	.word	0x00000000
        /*091c*/ 	.word	0x00000040
        /*0920*/ 	.short	0x010a
        /*0922*/ 	.byte	0xff
	.zero		1


	//   ....[124]....
        /*0924*/ 	.word	0x000099c0
        /*0928*/ 	.word	0x00000015
        /*092c*/ 	.word	0x00000000
        /*0930*/ 	.short	0x0101
        /*0932*/ 	.byte	0xff
	.zero		1


	//   ....[125]....
        /*0934*/ 	.word	0x000099e0
        /*0938*/ 	.word	0x00000000
        /*093c*/ 	.word	0x00000040
        /*0940*/ 	.short	0x010a
        /*0942*/ 	.byte	0xff
	.zero		1


	//   ....[126]....
        /*0944*/ 	.word	0x00009ab0
        /*0948*/ 	.word	0x00000000
        /*094c*/ 	.word	0x00000040
        /*0950*/ 	.short	0x010a
        /*0952*/ 	.byte	0xff
	.zero		1


	//   ....[127]....
        /*0954*/ 	.word	0x0000a3d0
        /*0958*/ 	.word	0x00000015
        /*095c*/ 	.word	0x00000000
        /*0960*/ 	.short	0x0101
        /*0962*/ 	.byte	0xff
	.zero		1


	//   ....[128]....
        /*0964*/ 	.word	0x0000a3f0
        /*0968*/ 	.word	0x00000000
        /*096c*/ 	.word	0x00000040
        /*0970*/ 	.short	0x010a
        /*0972*/ 	.byte	0xff
	.zero		1


	//   ....[129]....
        /*0974*/ 	.word	0x0000a4c0
        /*0978*/ 	.word	0x00000000
        /*097c*/ 	.word	0x00000040
        /*0980*/ 	.short	0x010a
        /*0982*/ 	.byte	0xff
	.zero		1


	//   ....[130]....
        /*0984*/ 	.word	0x0000adc0
        /*0988*/ 	.word	0x00000015
        /*098c*/ 	.word	0x00000000
        /*0990*/ 	.short	0x0101
        /*0992*/ 	.byte	0xff
	.zero		1


	//   ....[131]....
        /*0994*/ 	.word	0x0000ade0
        /*0998*/ 	.word	0x00000000
        /*099c*/ 	.word	0x00000040
        /*09a0*/ 	.short	0x010a
        /*09a2*/ 	.byte	0xff
	.zero		1


	//   ....[132]....
        /*09a4*/ 	.word	0x0000aeb0
        /*09a8*/ 	.word	0x00000000
        /*09ac*/ 	.word	0x00000040
        /*09b0*/ 	.short	0x010a
        /*09b2*/ 	.byte	0xff
	.zero		1


	//   ....[133]....
        /*09b4*/ 	.word	0x0000b7b0
        /*09b8*/ 	.word	0x00000015
        /*09bc*/ 	.word	0x00000000
        /*09c0*/ 	.short	0x0101
        /*09c2*/ 	.byte	0xff
	.zero		1


	//   ....[134]....
        /*09c4*/ 	.word	0x0000b7d0
        /*09c8*/ 	.word	0x00000000
        /*09cc*/ 	.word	0x00000040
        /*09d0*/ 	.short	0x010a
        /*09d2*/ 	.byte	0xff
	.zero		1


	//   ....[135]....
        /*09d4*/ 	.word	0x0000b8a0
        /*09d8*/ 	.word	0x00000000
        /*09dc*/ 	.word	0x00000040
        /*09e0*/ 	.short	0x010a
        /*09e2*/ 	.byte	0xff
	.zero		1


	//   ....[136]....
        /*09e4*/ 	.word	0x0000bbb0
        /*09e8*/ 	.word	0x00000049
        /*09ec*/ 	.word	0x00000000
        /*09f0*/ 	.short	0x0101
        /*09f2*/ 	.byte	0xff
	.zero		1


	//   ....[137]....
        /*09f4*/ 	.word	0x0000c1a0
        /*09f8*/ 	.word	0x00000000
        /*09fc*/ 	.word	0x00000000
        /*0a00*/ 	.short	0x0101
        /*0a02*/ 	.byte	0xff
	.zero		1


	//   ....[138]....
        /*0a04*/ 	.word	0x0000c450
        /*0a08*/ 	.word	0x000000ff
        /*0a0c*/ 	.word	0x00000000
        /*0a10*/ 	.short	0x0101
        /*0a12*/ 	.byte	0x04
	.zero		1


	//   ....[139]....
        /*0a14*/ 	.word	0x0000c470
        /*0a18*/ 	.word	0x00000000
        /*0a1c*/ 	.word	0x00000100
        /*0a20*/ 	.short	0x010a
        /*0a22*/ 	.byte	0xff
	.zero		1


	//   ....[140]....
        /*0a24*/ 	.word	0x0000c4d0
        /*0a28*/ 	.word	0x00000000
        /*0a2c*/ 	.word	0x00000020
        /*0a30*/ 	.short	0x010a
        /*0a32*/ 	.byte	0xff
	.zero		1


	//   ....[141]....
        /*0a34*/ 	.word	0x0000c530
        /*0a38*/ 	.word	0x00000000
        /*0a3c*/ 	.word	0x00000020
        /*0a40*/ 	.short	0x010a
        /*0a42*/ 	.byte	0xff
	.zero		1


	//   ....[142]....
        /*0a44*/ 	.word	0x0000c580
        /*0a48*/ 	.word	0x00000003
        /*0a4c*/ 	.word	0x00000090
        /*0a50*/ 	.short	0x010a
        /*0a52*/ 	.byte	0xff
	.zero		1


	//   ....[143]....
        /*0a54*/ 	.word	0x0000c5e0
        /*0a58*/ 	.word	0x00000000
        /*0a5c*/ 	.word	0x00000000
        /*0a60*/ 	.short	0x010a
        /*0a62*/ 	.byte	0xff
	.zero		1


	//   ....[144]....
        /*0a64*/ 	.word	0x0000c640
        /*0a68*/ 	.word	0x00000000
        /*0a6c*/ 	.word	0x00000000
        /*0a70*/ 	.short	0x010a
        /*0a72*/ 	.byte	0xff
	.zero		1


	//   ....[145]....
        /*0a74*/ 	.word	0x0000c6a0
        /*0a78*/ 	.word	0x00000000
        /*0a7c*/ 	.word	0x00000000
        /*0a80*/ 	.short	0x010a
        /*0a82*/ 	.byte	0xff
	.zero		1


	//   ....[146]....
        /*0a84*/ 	.word	0x0000c6f0
        /*0a88*/ 	.word	0x00000000
        /*0a8c*/ 	.word	0x000000f0
        /*0a90*/ 	.short	0x010a
        /*0a92*/ 	.byte	0xff
	.zero		1


	//   ....[147]....
        /*0a94*/ 	.word	0x0000c750
        /*0a98*/ 	.word	0x00000000
        /*0a9c*/ 	.word	0x000000a0
        /*0aa0*/ 	.short	0x010a
        /*0aa2*/ 	.byte	0xff
	.zero		1


	//   ....[148]....
        /*0aa4*/ 	.word	0x0000c7a0
        /*0aa8*/ 	.word	0x00000000
        /*0aac*/ 	.word	0x00000090
        /*0ab0*/ 	.short	0x010a
        /*0ab2*/ 	.byte	0xff
	.zero		1


	//   ....[149]....
        /*0ab4*/ 	.word	0x0000c800
        /*0ab8*/ 	.word	0x00000000
        /*0abc*/ 	.word	0x000000a0
        /*0ac0*/ 	.short	0x010a
        /*0ac2*/ 	.byte	0xff
	.zero		1


	//   ....[150]....
        /*0ac4*/ 	.word	0x0000c860
        /*0ac8*/ 	.word	0x00000005
        /*0acc*/ 	.word	0x00000008
        /*0ad0*/ 	.short	0x010a
        /*0ad2*/ 	.byte	0xff
	.zero		1


	//   ....[151]....
        /*0ad4*/ 	.word	0x0000c950
        /*0ad8*/ 	.word	0x00000003
        /*0adc*/ 	.word	0x00000008
        /*0ae0*/ 	.short	0x010a
        /*0ae2*/ 	.byte	0xff
	.zero		1


	//   ....[152]....
        /*0ae4*/ 	.word	0x0000c9a0
        /*0ae8*/ 	.word	0x00000000
        /*0aec*/ 	.word	0x00000090
        /*0af0*/ 	.short	0x010a
        /*0af2*/ 	.byte	0xff
	.zero		1


	//   ....[153]....
        /*0af4*/ 	.word	0x0000ca00
        /*0af8*/ 	.word	0x00000000
        /*0afc*/ 	.word	0x000000d0
        /*0b00*/ 	.short	0x010a
        /*0b02*/ 	.byte	0xff
	.zero		1


	//   ....[154]....
        /*0b04*/ 	.word	0x0000ca60
        /*0b08*/ 	.word	0x00000000
        /*0b0c*/ 	.word	0x00000000
        /*0b10*/ 	.short	0x010a
        /*0b12*/ 	.byte	0xff
	.zero		1


	//   ....[155]....
        /*0b14*/ 	.word	0x0000cac0
        /*0b18*/ 	.word	0x00000000
        /*0b1c*/ 	.word	0x00000000
        /*0b20*/ 	.short	0x010a
        /*0b22*/ 	.byte	0xff
	.zero		1


	//   ....[156]....
        /*0b24*/ 	.word	0x0000cb20
        /*0b28*/ 	.word	0x00000000
        /*0b2c*/ 	.word	0x00000000
        /*0b30*/ 	.short	0x010a
        /*0b32*/ 	.byte	0xff
	.zero		1


	//   ....[157]....
        /*0b34*/ 	.word	0x0000cb80
        /*0b38*/ 	.word	0x00000000
        /*0b3c*/ 	.word	0x00000000
        /*0b40*/ 	.short	0x010a
        /*0b42*/ 	.byte	0xff
	.zero		1


	//   ....[158]....
        /*0b44*/ 	.word	0x0000cbe0
        /*0b48*/ 	.word	0x00000000
        /*0b4c*/ 	.word	0x00000110
        /*0b50*/ 	.short	0x010a
        /*0b52*/ 	.byte	0xff
	.zero		1


	//   ....[159]....
        /*0b54*/ 	.word	0x0000cc30
        /*0b58*/ 	.word	0x0000000c
        /*0b5c*/ 	.word	0x00000090
        /*0b60*/ 	.short	0x010a
        /*0b62*/ 	.byte	0xff
	.zero		1


	//   ....[160]....
        /*0b64*/ 	.word	0x0000cc90
        /*0b68*/ 	.word	0x00000000
        /*0b6c*/ 	.word	0x00000088
        /*0b70*/ 	.short	0x010a
        /*0b72*/ 	.byte	0xff
	.zero		1


	//   ....[161]....
        /*0b74*/ 	.word	0x0000ccf0
        /*0b78*/ 	.word	0x00000000
        /*0b7c*/ 	.word	0x00000060
        /*0b80*/ 	.short	0x010a
        /*0b82*/ 	.byte	0xff
	.zero		1


	//   ....[162]....
        /*0b84*/ 	.word	0x0000cd50
        /*0b88*/ 	.word	0x00000000
        /*0b8c*/ 	.word	0x00000068
        /*0b90*/ 	.short	0x010a
        /*0b92*/ 	.byte	0xff
	.zero		1


	//   ....[163]....
        /*0b94*/ 	.word	0x0000cdb0
        /*0b98*/ 	.word	0x00000000
        /*0b9c*/ 	.word	0x00000070
        /*0ba0*/ 	.short	0x010a
        /*0ba2*/ 	.byte	0xff
	.zero		1


	//   ....[164]....
        /*0ba4*/ 	.word	0x0000ce10
        /*0ba8*/ 	.word	0x00000000
        /*0bac*/ 	.word	0x00000078
        /*0bb0*/ 	.short	0x010a
        /*0bb2*/ 	.byte	0xff
	.zero		1


	//   ....[165]....
        /*0bb4*/ 	.word	0x0000ce70
        /*0bb8*/ 	.word	0x00000000
        /*0bbc*/ 	.word	0x00000060
        /*0bc0*/ 	.short	0x010a
        /*0bc2*/ 	.byte	0xff
	.zero		1


	//   ....[166]....
        /*0bc4*/ 	.word	0x0000ced0
        /*0bc8*/ 	.word	0x00000000
        /*0bcc*/ 	.word	0x00000068
        /*0bd0*/ 	.short	0x010a
        /*0bd2*/ 	.byte	0xff
	.zero		1


	//   ....[167]....
        /*0bd4*/ 	.word	0x0000cf30
        /*0bd8*/ 	.word	0x00000000
        /*0bdc*/ 	.word	0x00000070
        /*0be0*/ 	.short	0x010a
        /*0be2*/ 	.byte	0xff
	.zero		1


	//   ....[168]....
        /*0be4*/ 	.word	0x0000cf90
        /*0be8*/ 	.word	0x00000000
        /*0bec*/ 	.word	0x00000078
        /*0bf0*/ 	.short	0x010a
        /*0bf2*/ 	.byte	0xff
	.zero		1


	//   ....[169]....
        /*0bf4*/ 	.word	0x0000cff0
        /*0bf8*/ 	.word	0x00000000
        /*0bfc*/ 	.word	0x00000060
        /*0c00*/ 	.short	0x010a
        /*0c02*/ 	.byte	0xff
	.zero		1


	//   ....[170]....
        /*0c04*/ 	.word	0x0000d050
        /*0c08*/ 	.word	0x00000000
        /*0c0c*/ 	.word	0x00000068
        /*0c10*/ 	.short	0x010a
        /*0c12*/ 	.byte	0xff
	.zero		1


	//   ....[171]....
        /*0c14*/ 	.word	0x0000d0b0
        /*0c18*/ 	.word	0x00000002
        /*0c1c*/ 	.word	0x00000070
        /*0c20*/ 	.short	0x010a
        /*0c22*/ 	.byte	0xff
	.zero		1


	//   ....[172]....
        /*0c24*/ 	.word	0x0000d100
        /*0c28*/ 	.word	0x00000000
        /*0c2c*/ 	.word	0x00000090
        /*0c30*/ 	.short	0x010a
        /*0c32*/ 	.byte	0xff
	.zero		1


	//   ....[173]....
        /*0c34*/ 	.word	0x0000d160
        /*0c38*/ 	.word	0x00000002
        /*0c3c*/ 	.word	0x00000040
        /*0c40*/ 	.short	0x010a
        /*0c42*/ 	.byte	0xff
	.zero		1


	//   ....[174]....
        /*0c44*/ 	.word	0x0000d1b0
        /*0c48*/ 	.word	0x00000049
        /*0c4c*/ 	.word	0x000000b0
        /*0c50*/ 	.short	0x010a
        /*0c52*/ 	.byte	0xff
	.zero		1


	//   ....[175]....
        /*0c54*/ 	.word	0x0000d200
        /*0c58*/ 	.word	0x00000002
        /*0c5c*/ 	.word	0x00000040
        /*0c60*/ 	.short	0x010a
        /*0c62*/ 	.byte	0xff
	.zero		1


	//   ....[176]....
        /*0c64*/ 	.word	0x0000d250
        /*0c68*/ 	.word	0x00000000
        /*0c6c*/ 	.word	0x00000040
        /*0c70*/ 	.short	0x010a
        /*0c72*/ 	.byte	0xff
	.zero		1


	//   ....[177]....
        /*0c74*/ 	.word	0x0000d2a0
        /*0c78*/ 	.word	0x00000000
        /*0c7c*/ 	.word	0x00000040
        /*0c80*/ 	.short	0x010a
        /*0c82*/ 	.byte	0xff
	.zero		1


	//   ....[178]....
        /*0c84*/ 	.word	0x0000d2f0
        /*0c88*/ 	.word	0x00000000
        /*0c8c*/ 	.word	0x00000040
        /*0c90*/ 	.short	0x010a
        /*0c92*/ 	.byte	0xff
	.zero		1


	//   ....[179]....
        /*0c94*/ 	.word	0x0000d340
        /*0c98*/ 	.word	0x00000000
        /*0c9c*/ 	.word	0x00000040
        /*0ca0*/ 	.short	0x010a
        /*0ca2*/ 	.byte	0xff
	.zero		1


	//   ....[180]....
        /*0ca4*/ 	.word	0x0000d390
        /*0ca8*/ 	.word	0x00000000
        /*0cac*/ 	.word	0x00000040
        /*0cb0*/ 	.short	0x010a
        /*0cb2*/ 	.byte	0xff
	.zero		1


	//   ....[181]....
        /*0cb4*/ 	.word	0x0000d3e0
        /*0cb8*/ 	.word	0x00000000
        /*0cbc*/ 	.word	0x00000040
        /*0cc0*/ 	.short	0x010a
        /*0cc2*/ 	.byte	0xff
	.zero		1


	//----- nvinfo : EIATTR_NUM_MBARRIERS
	.align		4
.L_47:
        /*0cc4*/ 	.byte	0x03, 0x38
        /*0cc6*/ 	.short	0x0023


	//----- nvinfo : EIATTR_EXIT_INSTR_OFFSETS
	.align		4
        /*0cc8*/ 	.byte	0x04, 0x1c
        /*0cca*/ 	.short	(.L_49 - .L_48)


	//   ....[0]....
.L_48:
        /*0ccc*/ 	.word	0x00002d30


	//   ....[1]....
        /*0cd0*/ 	.word	0x00003220


	//   ....[2]....
        /*0cd4*/ 	.word	0x00003280


	//   ....[3]....
        /*0cd8*/ 	.word	0x000047c0


	//   ....[4]....
        /*0cdc*/ 	.word	0x00006220


	//   ....[5]....
        /*0ce0*/ 	.word	0x00006260


	//   ....[6]....
        /*0ce4*/ 	.word	0x0000c340


	//   ....[7]....
        /*0ce8*/ 	.word	0x0000c3c0


	//   ....[8]....
        /*0cec*/ 	.word	0x0000c3f0


	//   ....[9]....
        /*0cf0*/ 	.word	0x0000c460


	//----- nvinfo : EIATTR_MAX_THREADS
	.align		4
.L_49:
        /*0cf4*/ 	.byte	0x04, 0x05
        /*0cf6*/ 	.short	(.L_51 - .L_50)
.L_50:
        /*0cf8*/ 	.word	0x00000100
        /*0cfc*/ 	.word	0x00000001
        /*0d00*/ 	.word	0x00000001


	//----- nvinfo : EIATTR_CRS_STACK_SIZE
	.align		4
.L_51:
        /*0d04*/ 	.byte	0x04, 0x1e
        /*0d06*/ 	.short	(.L_53 - .L_52)
.L_52:
        /*0d08*/ 	.word	0x00000000


	//----- nvinfo : EIATTR_CBANK_PARAM_SIZE
	.align		4
.L_53:
        /*0d0c*/ 	.byte	0x03, 0x19
        /*0d0e*/ 	.short	0x0800


	//----- nvinfo : EIATTR_PARAM_CBANK
	.align		4
        /*0d10*/ 	.byte	0x04, 0x0a
        /*0d12*/ 	.short	(.L_55 - .L_54)
	.align		4
.L_54:
        /*0d14*/ 	.word	index@(.nv.constant0._ZN7cutlass13device_kernelINS_4gemm6kernel13GemmUniversalIN4cute5tupleIJiiiiEEENS1_10collective13CollectiveMmaINS1_35MainloopSm100TmaUmmaWarpSpecializedILi4ELi2ELi4ENS5_IJNS4_1CILi2EEESB_NSA_ILi1EEEEEEEENS5_IJNSA_ILi128EEENSA_ILi256EEENSA_ILi64EEEEEENS_10tfloat32_tENS5_IJlSC_lEEESJ_SK_NS4_8TiledMMAINS4_8MMA_AtomIJNS4_23SM100_MMA_TF32_2x1SM_SSISJ_SJ_fLi128ELi256ELNS4_4UMMA5MajorE0ELSP_0ELNSO_7ScaleInE0ELSQ_0EEEEEENS4_6LayoutINS5_IJSC_SC_SC_EEENS5_IJNSA_ILi0EEESV_SV_EEEEENS5_IJNS4_10UnderscoreESY_SY_EEEEENS4_28SM100_TMA_2SM_LOAD_MULTICASTENS4_14ComposedLayoutINS4_7SwizzleILi3ELi4ELi3EEENS4_18smem_ptr_flag_bitsILi32EEENST_INS5_IJNSA_ILi8EEENSA_ILi32EEEEEENS5_IJS18_SC_EEEEEEEvNS4_8identityENS4_18SM100_TMA_2SM_LOADES1C_vS1D_EENS_8epilogue10collective18CollectiveEpilogueINS1G_23Sm100TmaWarpSpecializedILi4ELi2ELi16ELb1ELb0EEEJNS5_IJSH_SG_SH_EEENS5_IJNST_ISH_SC_EENST_INS5_IJNSA_ILi16EEESB_EEENS5_IJSC_SF_EEEEEEEESJ_SK_SJ_SK_NS1G_6fusion15FusionCallbacksIS1K_NS1S_17LinearCombinationISJ_fSJ_fLNS_15FloatRoundStyleE2EEES1L_S1R_JEEENS4_5SM1004TMEM4LOAD26SM100_TMEM_LOAD_32dp32b16xENS4_13SM90_TMA_LOADENS12_INS13_ILi2ELi4ELi3EEES16_NST_INS5_IJS17_S1N_EEENS5_IJS1N_SC_EEEEEEENS4_39AutoVectorizingCopyWithAssumedAlignmentILi128EEENS4_14SM90_TMA_STOREES27_S29_S29_EEEvvEEEEvNT_6ParamsE)
        /*0d18*/ 	.short	0x0380
        /*0d1a*/ 	.short	0x0800


	//----- nvinfo : EIATTR_SW_WAR
	.align		4
.L_55:
        /*0d1c*/ 	.byte	0x04, 0x36
        /*0d1e*/ 	.short	(.L_57 - .L_56)
.L_56:
        /*0d20*/ 	.word	0x00000008
.L_57:


//--------------------- .nv.callgraph             --------------------------
	.section	.nv.callgraph,"",@"SHT_CUDA_CALLGRAPH"
	.align	4
	.sectionentsize	8
	.align		4
        /*0000*/ 	.word	0x00000000
	.align		4
        /*0004*/ 	.word	0xffffffff
	.align		4
        /*0008*/ 	.word	index@(_ZN7cutlass13device_kernelINS_4gemm6kernel13GemmUniversalIN4cute5tupleIJiiiiEEENS1_10collective13CollectiveMmaINS1_35MainloopSm100TmaUmmaWarpSpecializedILi4ELi2ELi4ENS5_IJNS4_1CILi2EEESB_NSA_ILi1EEEEEEEENS5_IJNSA_ILi128EEENSA_ILi256EEENSA_ILi64EEEEEENS_10tfloat32_tENS5_IJlSC_lEEESJ_SK_NS4_8TiledMMAINS4_8MMA_AtomIJNS4_23SM100_MMA_TF32_2x1SM_SSISJ_SJ_fLi128ELi256ELNS4_4UMMA5MajorE0ELSP_0ELNSO_7ScaleInE0ELSQ_0EEEEEENS4_6LayoutINS5_IJSC_SC_SC_EEENS5_IJNSA_ILi0EEESV_SV_EEEEENS5_IJNS4_10UnderscoreESY_SY_EEEEENS4_28SM100_TMA_2SM_LOAD_MULTICASTENS4_14ComposedLayoutINS4_7SwizzleILi3ELi4ELi3EEENS4_18smem_ptr_flag_bitsILi32EEENST_INS5_IJNSA_ILi8EEENSA_ILi32EEEEEENS5_IJS18_SC_EEEEEEEvNS4_8identityENS4_18SM100_TMA_2SM_LOADES1C_vS1D_EENS_8epilogue10collective18CollectiveEpilogueINS1G_23Sm100TmaWarpSpecializedILi4ELi2ELi16ELb1ELb0EEEJNS5_IJSH_SG_SH_EEENS5_IJNST_ISH_SC_EENST_INS5_IJNSA_ILi16EEESB_EEENS5_IJSC_SF_EEEEEEEESJ_SK_SJ_SK_NS1G_6fusion15FusionCallbacksIS1K_NS1S_17LinearCombinationISJ_fSJ_fLNS_15FloatRoundStyleE2EEES1L_S1R_JEEENS4_5SM1004TMEM4LOAD26SM100_TMEM_LOAD_32dp32b16xENS4_13SM90_TMA_LOADENS12_INS13_ILi2ELi4ELi3EEES16_NST_INS5_IJS17_S1N_EEENS5_IJS1N_SC_EEEEEEENS4_39AutoVectorizingCopyWithAssumedAlignmentILi128EEENS4_14SM90_TMA_STOREES27_S29_S29_EEEvvEEEEvNT_6ParamsE)
	.align		4
        /*000c*/ 	.word	index@(__assertfail)
	.align		4
        /*0010*/ 	.word	0x00000000
	.align		4
        /*0014*/ 	.word	0xfffffffe
	.align		4
        /*0018*/ 	.word	0x00000000
	.align		4
        /*001c*/ 	.word	0xfffffffd
	.align		4
        /*0020*/ 	.word	0x00000000
	.align		4
        /*0024*/ 	.word	0xfffffffc


//--------------------- .nv.constant4             --------------------------
	.section	.nv.constant4,"a",@progbits
	.align	8
	.align		8
.nv.constant4:
        /*0000*/ 	.dword	__assertfail
	.align		8
        /*0008*/ 	.dword	__unnamed_1
	.align		8
        /*0010*/ 	.dword	__unnamed_2
	.align		8
        /*0018*/ 	.dword	_ZN40_INTERNAL_2557bd6d_4_k_cu_2a54f72c_104744cuda3std3__45__cpo5beginE
	.align		8
        /*0020*/ 	.dword	_ZN40_INTERNAL_2557bd6d_4_k_cu_2a54f72c_104744cuda3std3__45__cpo3endE
	.align		8
        /*0028*/ 	.dword	_ZN40_INTERNAL_2557bd6d_4_k_cu_2a54f72c_104744cuda3std3__45__cpo6cbeginE
	.align		8
        /*0030*/ 	.dword	_ZN40_INTERNAL_2557bd6d_4_k_cu_2a54f72c_104744cuda3std3__45__cpo4cendE
	.align		8
        /*0038*/ 	.dword	_ZN40_INTERNAL_2557bd6d_4_k_cu_2a54f72c_104744cuda3std3__442_GLOBAL__N__2557bd6d_4_k_cu_2a54f72c_104746ignoreE
	.align		8
        /*0040*/ 	.dword	_ZN40_INTERNAL_2557bd6d_4_k_cu_2a54f72c_104744cuda3std3__419piecewise_constructE
	.align		8
        /*0048*/ 	.dword	_ZN40_INTERNAL_2557bd6d_4_k_cu_2a54f72c_104744cuda3std3__48in_placeE
	.align		8
        /*0050*/ 	.dword	_ZN40_INTERNAL_2557bd6d_4_k_cu_2a54f72c_104744cuda3std6ranges3__45__cpo4swapE
	.align		8
        /*0058*/ 	.dword	_ZN40_INTERNAL_2557bd6d_4_k_cu_2a54f72c_104744cuda3std6ranges3__45__cpo9iter_moveE
	.align		8
        /*0060*/ 	.dword	_ZN40_INTERNAL_2557bd6d_4_k_cu_2a54f72c_104744cute7productE
	.align		8
        /*0068*/ 	.dword	_ZN40_INTERNAL_2557bd6d_4_k_cu_2a54f72c_104744cute1_E
	.align		8
        /*0070*/ 	.dword	$str$25
	.align		8
        /*0078*/ 	.dword	$str$26
	.align		8
        /*0080*/ 	.dword	$str$27
	.align		8
        /*0088*/ 	.dword	$str$28


//--------------------- .text._ZN7cutlass13device_kernelINS_4gemm6kernel13GemmUniversalIN4cute5tupleIJiiiiEEENS1_10collective13CollectiveMmaINS1_35MainloopSm100TmaUmmaWarpSpecializedILi4ELi2ELi4ENS5_IJNS4_1CILi2EEESB_NSA_ILi1EEEEEEEENS5_IJNSA_ILi128EEENSA_ILi256EEENSA_ILi64EEEEEENS_10tfloat32_tENS5_IJlSC_lEEESJ_SK_NS4_8TiledMMAINS4_8MMA_AtomIJNS4_23SM100_MMA_TF32_2x1SM_SSISJ_SJ_fLi128ELi256ELNS4_4UMMA5MajorE0ELSP_0ELNSO_7ScaleInE0ELSQ_0EEEEEENS4_6LayoutINS5_IJSC_SC_SC_EEENS5_IJNSA_ILi0EEESV_SV_EEEEENS5_IJNS4_10UnderscoreESY_SY_EEEEENS4_28SM100_TMA_2SM_LOAD_MULTICASTENS4_14ComposedLayoutINS4_7SwizzleILi3ELi4ELi3EEENS4_18smem_ptr_flag_bitsILi32EEENST_INS5_IJNSA_ILi8EEENSA_ILi32EEEEEENS5_IJS18_SC_EEEEEEEvNS4_8identityENS4_18SM100_TMA_2SM_LOADES1C_vS1D_EENS_8epilogue10collective18CollectiveEpilogueINS1G_23Sm100TmaWarpSpecializedILi4ELi2ELi16ELb1ELb0EEEJNS5_IJSH_SG_SH_EEENS5_IJNST_ISH_SC_EENST_INS5_IJNSA_ILi16EEESB_EEENS5_IJSC_SF_EEEEEEEESJ_SK_SJ_SK_NS1G_6fusion15FusionCallbacksIS1K_NS1S_17LinearCombinationISJ_fSJ_fLNS_15FloatRoundStyleE2EEES1L_S1R_JEEENS4_5SM1004TMEM4LOAD26SM100_TMEM_LOAD_32dp32b16xENS4_13SM90_TMA_LOADENS12_INS13_ILi2ELi4ELi3EEES16_NST_INS5_IJS17_S1N_EEENS5_IJS1N_SC_EEEEEEENS4_39AutoVectorizingCopyWithAssumedAlignmentILi128EEENS4_14SM90_TMA_STOREES27_S29_S29_EEEvvEEEEvNT_6ParamsE --------------------------
	.section	.text._ZN7cutlass13device_kernelINS_4gemm6kernel13GemmUniversalIN4cute5tupleIJiiiiEEENS1_10collective13CollectiveMmaINS1_35MainloopSm100TmaUmmaWarpSpecializedILi4ELi2ELi4ENS5_IJNS4_1CILi2EEESB_NSA_ILi1EEEEEEEENS5_IJNSA_ILi128EEENSA_ILi256EEENSA_ILi64EEEEEENS_10tfloat32_tENS5_IJlSC_lEEESJ_SK_NS4_8TiledMMAINS4_8MMA_AtomIJNS4_23SM100_MMA_TF32_2x1SM_SSISJ_SJ_fLi128ELi256ELNS4_4UMMA5MajorE0ELSP_0ELNSO_7ScaleInE0ELSQ_0EEEEEENS4_6LayoutINS5_IJSC_SC_SC_EEENS5_IJNSA_ILi0EEESV_SV_EEEEENS5_IJNS4_10UnderscoreESY_SY_EEEEENS4_28SM100_TMA_2SM_LOAD_MULTICASTENS4_14ComposedLayoutINS4_7SwizzleILi3ELi4ELi3EEENS4_18smem_ptr_flag_bitsILi32EEENST_INS5_IJNSA_ILi8EEENSA_ILi32EEEEEENS5_IJS18_SC_EEEEEEEvNS4_8identityENS4_18SM100_TMA_2SM_LOADES1C_vS1D_EENS_8epilogue10collective18CollectiveEpilogueINS1G_23Sm100TmaWarpSpecializedILi4ELi2ELi16ELb1ELb0EEEJNS5_IJSH_SG_SH_EEENS5_IJNST_ISH_SC_EENST_INS5_IJNSA_ILi16EEESB_EEENS5_IJSC_SF_EEEEEEEESJ_SK_SJ_SK_NS1G_6fusion15FusionCallbacksIS1K_NS1S_17LinearCombinationISJ_fSJ_fLNS_15FloatRoundStyleE2EEES1L_S1R_JEEENS4_5SM1004TMEM4LOAD26SM100_TMEM_LOAD_32dp32b16xENS4_13SM90_TMA_LOADENS12_INS13_ILi2ELi4ELi3EEES16_NST_INS5_IJS17_S1N_EEENS5_IJS1N_SC_EEEEEEENS4_39AutoVectorizingCopyWithAssumedAlignmentILi128EEENS4_14SM90_TMA_STOREES27_S29_S29_EEEvvEEEEvNT_6ParamsE,"ax",@progbits
	.align	128
.text._ZN7cutlass13device_kernelINS_4gemm6kernel13GemmUniversalIN4cute5tupleIJiiiiEEENS1_10collective13CollectiveMmaINS1_35MainloopSm100TmaUmmaWarpSpecializedILi4ELi2ELi4ENS5_IJNS4_1CILi2EEESB_NSA_ILi1EEEEEEEENS5_IJNSA_ILi128EEENSA_ILi256EEENSA_ILi64EEEEEENS_10tfloat32_tENS5_IJlSC_lEEESJ_SK_NS4_8TiledMMAINS4_8MMA_AtomIJNS4_23SM100_MMA_TF32_2x1SM_SSISJ_SJ_fLi128ELi256ELNS4_4UMMA5MajorE0ELSP_0ELNSO_7ScaleInE0ELSQ_0EEEEEENS4_6LayoutINS5_IJSC_SC_SC_EEENS5_IJNSA_ILi0EEESV_SV_EEEEENS5_IJNS4_10UnderscoreESY_SY_EEEEENS4_28SM100_TMA_2SM_LOAD_MULTICASTENS4_14ComposedLayoutINS4_7SwizzleILi3ELi4ELi3EEENS4_18smem_ptr_flag_bitsILi32EEENST_INS5_IJNSA_ILi8EEENSA_ILi32EEEEEENS5_IJS18_SC_EEEEEEEvNS4_8identityENS4_18SM100_TMA_2SM_LOADES1C_vS1D_EENS_8epilogue10collective18CollectiveEpilogueINS1G_23Sm100TmaWarpSpecializedILi4ELi2ELi16ELb1ELb0EEEJNS5_IJSH_SG_SH_EEENS5_IJNST_ISH_SC_EENST_INS5_IJNSA_ILi16EEESB_EEENS5_IJSC_SF_EEEEEEEESJ_SK_SJ_SK_NS1G_6fusion15FusionCallbacksIS1K_NS1S_17LinearCombinationISJ_fSJ_fLNS_15FloatRoundStyleE2EEES1L_S1R_JEEENS4_5SM1004TMEM4LOAD26SM100_TMEM_LOAD_32dp32b16xENS4_13SM90_TMA_LOADENS12_INS13_ILi2ELi4ELi3EEES16_NST_INS5_IJS17_S1N_EEENS5_IJS1N_SC_EEEEEEENS4_39AutoVectorizingCopyWithAssumedAlignmentILi128EEENS4_14SM90_TMA_STOREES27_S29_S29_EEEvvEEEEvNT_6ParamsE:
        .type           _ZN7cutlass13device_kernelINS_4gemm6kernel13GemmUniversalIN4cute5tupleIJiiiiEEENS1_10collective13CollectiveMmaINS1_35MainloopSm100TmaUmmaWarpSpecializedILi4ELi2ELi4ENS5_IJNS4_1CILi2EEESB_NSA_ILi1EEEEEEEENS5_IJNSA_ILi128EEENSA_ILi256EEENSA_ILi64EEEEEENS_10tfloat32_tENS5_IJlSC_lEEESJ_SK_NS4_8TiledMMAINS4_8MMA_AtomIJNS4_23SM100_MMA_TF32_2x1SM_SSISJ_SJ_fLi128ELi256ELNS4_4UMMA5MajorE0ELSP_0ELNSO_7ScaleInE0ELSQ_0EEEEEENS4_6LayoutINS5_IJSC_SC_SC_EEENS5_IJNSA_ILi0EEESV_SV_EEEEENS5_IJNS4_10UnderscoreESY_SY_EEEEENS4_28SM100_TMA_2SM_LOAD_MULTICASTENS4_14ComposedLayoutINS4_7SwizzleILi3ELi4ELi3EEENS4_18smem_ptr_flag_bitsILi32EEENST_INS5_IJNSA_ILi8EEENSA_ILi32EEEEEENS5_IJS18_SC_EEEEEEEvNS4_8identityENS4_18SM100_TMA_2SM_LOADES1C_vS1D_EENS_8epilogue10collective18CollectiveEpilogueINS1G_23Sm100TmaWarpSpecializedILi4ELi2ELi16ELb1ELb0EEEJNS5_IJSH_SG_SH_EEENS5_IJNST_ISH_SC_EENST_INS5_IJNSA_ILi16EEESB_EEENS5_IJSC_SF_EEEEEEEESJ_SK_SJ_SK_NS1G_6fusion15FusionCallbacksIS1K_NS1S_17LinearCombinationISJ_fSJ_fLNS_15FloatRoundStyleE2EEES1L_S1R_JEEENS4_5SM1004TMEM4LOAD26SM100_TMEM_LOAD_32dp32b16xENS4_13SM90_TMA_LOADENS12_INS13_ILi2ELi4ELi3EEES16_NST_INS5_IJS17_S1N_EEENS5_IJS1N_SC_EEEEEEENS4_39AutoVectorizingCopyWithAssumedAlignmentILi128EEENS4_14SM90_TMA_STOREES27_S29_S29_EEEvvEEEEvNT_6ParamsE,@function
        .size           _ZN7cutlass13device_kernelINS_4gemm6kernel13GemmUniversalIN4cute5tupleIJiiiiEEENS1_10collective13CollectiveMmaINS1_35MainloopSm100TmaUmmaWarpSpecializedILi4ELi2ELi4ENS5_IJNS4_1CILi2EEESB_NSA_ILi1EEEEEEEENS5_IJNSA_ILi128EEENSA_ILi256EEENSA_ILi64EEEEEENS_10tfloat32_tENS5_IJlSC_lEEESJ_SK_NS4_8TiledMMAINS4_8MMA_AtomIJNS4_23SM100_MMA_TF32_2x1SM_SSISJ_SJ_fLi128ELi256ELNS4_4UMMA5MajorE0ELSP_0ELNSO_7ScaleInE0ELSQ_0EEEEEENS4_6LayoutINS5_IJSC_SC_SC_EEENS5_IJNSA_ILi0EEESV_SV_EEEEENS5_IJNS4_10UnderscoreESY_SY_EEEEENS4_28SM100_TMA_2SM_LOAD_MULTICASTENS4_14ComposedLayoutINS4_7SwizzleILi3ELi4ELi3EEENS4_18smem_ptr_flag_bitsILi32EEENST_INS5_IJNSA_ILi8EEENSA_ILi32EEEEEENS5_IJS18_SC_EEEEEEEvNS4_8identityENS4_18SM100_TMA_2SM_LOADES1C_vS1D_EENS_8epilogue10collective18CollectiveEpilogueINS1G_23Sm100TmaWarpSpecializedILi4ELi2ELi16ELb1ELb0EEEJNS5_IJSH_SG_SH_EEENS5_IJNST_ISH_SC_EENST_INS5_IJNSA_ILi16EEESB_EEENS5_IJSC_SF_EEEEEEEESJ_SK_SJ_SK_NS1G_6fusion15FusionCallbacksIS1K_NS1S_17LinearCombinationISJ_fSJ_fLNS_15FloatRoundStyleE2EEES1L_S1R_JEEENS4_5SM1004TMEM4LOAD26SM100_TMEM_LOAD_32dp32b16xENS4_13SM90_TMA_LOADENS12_INS13_ILi2ELi4ELi3EEES16_NST_INS5_IJS17_S1N_EEENS5_IJS1N_SC_EEEEEEENS4_39AutoVectorizingCopyWithAssumedAlignmentILi128EEENS4_14SM90_TMA_STOREES27_S29_S29_EEEvvEEEEvNT_6ParamsE,(.L_x_243 - _ZN7cutlass13device_kernelINS_4gemm6kernel13GemmUniversalIN4cute5tupleIJiiiiEEENS1_10collective13CollectiveMmaINS1_35MainloopSm100TmaUmmaWarpSpecializedILi4ELi2ELi4ENS5_IJNS4_1CILi2EEESB_NSA_ILi1EEEEEEEENS5_IJNSA_ILi128EEENSA_ILi256EEENSA_ILi64EEEEEENS_10tfloat32_tENS5_IJlSC_lEEESJ_SK_NS4_8TiledMMAINS4_8MMA_AtomIJNS4_23SM100_MMA_TF32_2x1SM_SSISJ_SJ_fLi128ELi256ELNS4_4UMMA5MajorE0ELSP_0ELNSO_7ScaleInE0ELSQ_0EEEEEENS4_6LayoutINS5_IJSC_SC_SC_EEENS5_IJNSA_ILi0EEESV_SV_EEEEENS5_IJNS4_10UnderscoreESY_SY_EEEEENS4_28SM100_TMA_2SM_LOAD_MULTICASTENS4_14ComposedLayoutINS4_7SwizzleILi3ELi4ELi3EEENS4_18smem_ptr_flag_bitsILi32EEENST_INS5_IJNSA_ILi8EEENSA_ILi32EEEEEENS5_IJS18_SC_EEEEEEEvNS4_8identityENS4_18SM100_TMA_2SM_LOADES1C_vS1D_EENS_8epilogue10collective18CollectiveEpilogueINS1G_23Sm100TmaWarpSpecializedILi4ELi2ELi16ELb1ELb0EEEJNS5_IJSH_SG_SH_EEENS5_IJNST_ISH_SC_EENST_INS5_IJNSA_ILi16EEESB_EEENS5_IJSC_SF_EEEEEEEESJ_SK_SJ_SK_NS1G_6fusion15FusionCallbacksIS1K_NS1S_17LinearCombinationISJ_fSJ_fLNS_15FloatRoundStyleE2EEES1L_S1R_JEEENS4_5SM1004TMEM4LOAD26SM100_TMEM_LOAD_32dp32b16xENS4_13SM90_TMA_LOADENS12_INS13_ILi2ELi4ELi3EEES16_NST_INS5_IJS17_S1N_EEENS5_IJS1N_SC_EEEEEEENS4_39AutoVectorizingCopyWithAssumedAlignmentILi128EEENS4_14SM90_TMA_STOREES27_S29_S29_EEEvvEEEEvNT_6ParamsE)
        .other          _ZN7cutlass13device_kernelINS_4gemm6kernel13GemmUniversalIN4cute5tupleIJiiiiEEENS1_10collective13CollectiveMmaINS1_35MainloopSm100TmaUmmaWarpSpecializedILi4ELi2ELi4ENS5_IJNS4_1CILi2EEESB_NSA_ILi1EEEEEEEENS5_IJNSA_ILi128EEENSA_ILi256EEENSA_ILi64EEEEEENS_10tfloat32_tENS5_IJlSC_lEEESJ_SK_NS4_8TiledMMAINS4_8MMA_AtomIJNS4_23SM100_MMA_TF32_2x1SM_SSISJ_SJ_fLi128ELi256ELNS4_4UMMA5MajorE0ELSP_0ELNSO_7ScaleInE0ELSQ_0EEEEEENS4_6LayoutINS5_IJSC_SC_SC_EEENS5_IJNSA_ILi0EEESV_SV_EEEEENS5_IJNS4_10UnderscoreESY_SY_EEEEENS4_28SM100_TMA_2SM_LOAD_MULTICASTENS4_14ComposedLayoutINS4_7SwizzleILi3ELi4ELi3EEENS4_18smem_ptr_flag_bitsILi32EEENST_INS5_IJNSA_ILi8EEENSA_ILi32EEEEEENS5_IJS18_SC_EEEEEEEvNS4_8identityENS4_18SM100_TMA_2SM_LOADES1C_vS1D_EENS_8epilogue10collective18CollectiveEpilogueINS1G_23Sm100TmaWarpSpecializedILi4ELi2ELi16ELb1ELb0EEEJNS5_IJSH_SG_SH_EEENS5_IJNST_ISH_SC_EENST_INS5_IJNSA_ILi16EEESB_EEENS5_IJSC_SF_EEEEEEEESJ_SK_SJ_SK_NS1G_6fusion15FusionCallbacksIS1K_NS1S_17LinearCombinationISJ_fSJ_fLNS_15FloatRoundStyleE2EEES1L_S1R_JEEENS4_5SM1004TMEM4LOAD26SM100_TMEM_LOAD_32dp32b16xENS4_13SM90_TMA_LOADENS12_INS13_ILi2ELi4ELi3EEES16_NST_INS5_IJS17_S1N_EEENS5_IJS1N_SC_EEEEEEENS4_39AutoVectorizingCopyWithAssumedAlignmentILi128EEENS4_14SM90_TMA_STOREES27_S29_S29_EEEvvEEEEvNT_6ParamsE,@"STO_CUDA_ENTRY STV_DEFAULT"
_ZN7cutlass13device_kernelINS_4gemm6kernel13GemmUniversalIN4cute5tupleIJiiiiEEENS1_10collective13CollectiveMmaINS1_35MainloopSm100TmaUmmaWarpSpecializedILi4ELi2ELi4ENS5_IJNS4_1CILi2EEESB_NSA_ILi1EEEEEEEENS5_IJNSA_ILi128EEENSA_ILi256EEENSA_ILi64EEEEEENS_10tfloat32_tENS5_IJlSC_lEEESJ_SK_NS4_8TiledMMAINS4_8MMA_AtomIJNS4_23SM100_MMA_TF32_2x1SM_SSISJ_SJ_fLi128ELi256ELNS4_4UMMA5MajorE0ELSP_0ELNSO_7ScaleInE0ELSQ_0EEEEEENS4_6LayoutINS5_IJSC_SC_SC_EEENS5_IJNSA_ILi0EEESV_SV_EEEEENS5_IJNS4_10UnderscoreESY_SY_EEEEENS4_28SM100_TMA_2SM_LOAD_MULTICASTENS4_14ComposedLayoutINS4_7SwizzleILi3ELi4ELi3EEENS4_18smem_ptr_flag_bitsILi32EEENST_INS5_IJNSA_ILi8EEENSA_ILi32EEEEEENS5_IJS18_SC_EEEEEEEvNS4_8identityENS4_18SM100_TMA_2SM_LOADES1C_vS1D_EENS_8epilogue10collective18CollectiveEpilogueINS1G_23Sm100TmaWarpSpecializedILi4ELi2ELi16ELb1ELb0EEEJNS5_IJSH_SG_SH_EEENS5_IJNST_ISH_SC_EENST_INS5_IJNSA_ILi16EEESB_EEENS5_IJSC_SF_EEEEEEEESJ_SK_SJ_SK_NS1G_6fusion15FusionCallbacksIS1K_NS1S_17LinearCombinationISJ_fSJ_fLNS_15FloatRoundStyleE2EEES1L_S1R_JEEENS4_5SM1004TMEM4LOAD26SM100_TMEM_LOAD_32dp32b16xENS4_13SM90_TMA_LOADENS12_INS13_ILi2ELi4ELi3EEES16_NST_INS5_IJS17_S1N_EEENS5_IJS1N_SC_EEEEEEENS4_39AutoVectorizingCopyWithAssumedAlignmentILi128EEENS4_14SM90_TMA_STOREES27_S29_S29_EEEvvEEEEvNT_6ParamsE:
[----:B------:R-:W1:Y:S01]  /*0000*/  LDC R1, c[0x0][0x37c] ;  /* 0x0000df00ff017b82 */ /* 0x000e620000000800 */
[----:B------:R-:W2:Y:S01]  /*0010*/  S2R R66, SR_TID.X ;  /* 0x0000000000427919 */ /* 0x000ea20000002100 */
[----:B------:R-:W3:Y:S06]  /*0020*/  LDCU.64 UR8, c[0x0][0x890] ;  /* 0x00011200ff0877ac */ /* 0x000eec0008000a00 */
[----:B------:R-:W4:Y:S01]  /*0030*/  S2UR UR53, SR_CgaCtaId ;  /* 0x00000000003579c3 */ /* 0x000f220000008800 */
[----:B------:R-:W-:Y:S02]  /*0040*/  PRMT R52, RZ, 0x7610, R52 ;  /* 0x00007610ff347816 */ /* 0x000fe40000000034 */
[----:B------:R-:W-:Y:S01]  /*0050*/  ELECT P1, URZ, PT ;  /* 0x0000000000ff782f */ /* 0x000fe20003820000 */
[----:B---3--:R-:W-:-:S04]  /*0060*/  UISETP.NE.U32.AND UP0, UPT, UR8, URZ, UPT ;  /* 0x000000ff0800728c */ /* 0x008fc8000bf05070 */
[----:B------:R-:W-:Y:S02]  /*0070*/  UISETP.NE.AND.EX UP0, UPT, UR9, URZ, UPT, UP0 ;  /* 0x000000ff0900728c */ /* 0x000fe4000bf05300 */
[----:B----4-:R-:W-:Y:S02]  /*0080*/  ULOP3.LUT UR68, UR53, 0x1, URZ, 0xc0, !UPT ;  /* 0x0000000135447892 */ /* 0x010fe4000f8ec0ff */
[----:B------:R-:W-:Y:S01]  /*0090*/  ULOP3.LUT UR69, UR53, 0x1, URZ, 0x3c, !UPT ;  /* 0x0000000135457892 */ /* 0x000fe2000f8e3cff */
[----:B--2---:R-:W-:-:S05]  /*00a0*/  SHF.R.U32.HI R53, RZ, 0x5, R66 ;  /* 0x00000005ff357819 */ /* 0x004fca0000011642 */
[----:B------:R-:W2:Y:S02]  /*00b0*/  SHFL.IDX PT, R0, R53, RZ, 0x1f ;  /* 0x00001fff35007589 */ /* 0x000ea400000e0000 */
[----:B--2---:R-:W-:Y:S01]  /*00c0*/  R2UR UR18, R0 ;  /* 0x00000000001272ca */ /* 0x004fe200000e0000 */
[----:B-1----:R-:W-:-:S14]  /*00d0*/  BRA.U UP0, `(.L_x_0) ;  /* 0x0000000100307547 */ /* 0x002fdc000b800000 */
[----:B------:R-:W1:Y:S02]  /*00e0*/  LDCU.64 UR4, c[0x0][0x888] ;  /* 0x00011100ff0477ac */ /* 0x000e640008000a00 */
[----:B-1----:R-:W-:-:S04]  /*00f0*/  UISETP.NE.U32.AND UP0, UPT, UR4, URZ, UPT ;  /* 0x000000ff0400728c */ /* 0x002fc8000bf05070 */
[----:B------:R-:W-:-:S09]  /*0100*/  UISETP.NE.AND.EX UP0, UPT, UR5, URZ, UPT, UP0 ;  /* 0x000000ff0500728c */ /* 0x000fd2000bf05300 */
[----:B------:R-:W-:Y:S05]  /*0110*/  BRA.U !UP0, `(.L_x_1) ;  /* 0x0000000108147547 */ /* 0x000fea000b800000 */
[----:B------:R-:W1:Y:S01]  /*0120*/  LDC.64 R2, c[0x0][0x888] ;  /* 0x00022200ff027b82 */ /* 0x000e620000000a00 */
[----:B------:R-:W1:Y:S02]  /*0130*/  LDCU.64 UR4, c[0x0][0x358] ;  /* 0x00006b00ff0477ac */ /* 0x000e640008000a00 */
[----:B-1----:R1:W5:Y:S01]  /*0140*/  LDG.E R27, desc[UR4][R2.64] ;  /* 0x00000004021b7981 */ /* 0x002362000c1e1900 */
[----:B------:R-:W-:Y:S01]  /*0150*/  HFMA2 R52, -RZ, RZ, 0, 5.9604644775390625e-08 ;  /* 0x00000001ff347431 */ /* 0x000fe200000001ff */
[----:B------:R-:W-:Y:S05]  /*0160*/  BRA `(.L_x_0) ;  /* 0x00000000000c7947 */ /* 0x000fea0003800000 */
.L_x_1:
[----:B------:R-:W1:Y:S01]  /*0170*/  LDCU UR4, c[0x0][0x880] ;  /* 0x00011000ff0477ac */ /* 0x000e620008000800 */
[----:B------:R-:W-:Y:S01]  /*0180*/  HFMA2 R52, -RZ, RZ, 0, 5.9604644775390625e-08 ;  /* 0x00000001ff347431 */ /* 0x000fe200000001ff */
[----:B-1----:R-:W-:-:S07]  /*0190*/  MOV R27, UR4 ;  /* 0x00000004001b7c02 */ /* 0x002fce0008000f00 */
.L_x_0:
[----:B------:R-:W2:Y:S02]  /*01a0*/  LDCU.64 UR4, c[0x0][0x8b0] ;  /* 0x00011600ff0477ac */ /* 0x000ea40008000a00 */
[----:B--2---:R-:W-:-:S04]  /*01b0*/  UISETP.NE.U32.AND UP0, UPT, UR4, URZ, UPT ;  /* 0x000000ff0400728c */ /* 0x004fc8000bf05070 */
[----:B------:R-:W-:-:S09]  /*01c0*/  UISETP.NE.AND.EX UP0, UPT, UR5, URZ, UPT, UP0 ;  /* 0x000000ff0500728c */ /* 0x000fd2000bf05300 */
[----:B------:R-:W-:Y:S05]  /*01d0*/  BRA.U UP0, `(.L_x_2) ;  /* 0x0000000100287547 */ /* 0x000fea000b800000 */
[----:B------:R-:W2:Y:S02]  /*01e0*/  LDCU.64 UR4, c[0x0][0x8a8] ;  /* 0x00011500ff0477ac */ /* 0x000ea40008000a00 */
[----:B--2---:R-:W-:-:S04]  /*01f0*/  UISETP.NE.U32.AND UP0, UPT, UR4, URZ, UPT ;  /* 0x000000ff0400728c */ /* 0x004fc8000bf05070 */
[----:B------:R-:W-:-:S09]  /*0200*/  UISETP.NE.AND.EX UP0, UPT, UR5, URZ, UPT, UP0 ;  /* 0x000000ff0500728c */ /* 0x000fd2000bf05300 */
[----:B------:R-:W-:Y:S05]  /*0210*/  BRA.U !UP0, `(.L_x_3) ;  /* 0x0000000108107547 */ /* 0x000fea000b800000 */
[----:B------:R-:W2:Y:S01]  /*0220*/  LDC.64 R24, c[0x0][0x8a8] ;  /* 0x00022a00ff187b82 */ /* 0x000ea20000000a00 */
[----:B------:R-:W2:Y:S02]  /*0230*/  LDCU.64 UR4, c[0x0][0x358] ;  /* 0x00006b00ff0477ac */ /* 0x000ea40008000a00 */
[----:B--2---:R2:W5:Y:S01]  /*0240*/  LDG.E R24, desc[UR4][R24.64] ;  /* 0x0000000418187981 */ /* 0x004562000c1e1900 */
[----:B------:R-:W-:Y:S05]  /*0250*/  BRA `(.L_x_2) ;  /* 0x0000000000087947 */ /* 0x000fea0003800000 */
.L_x_3:
[----:B------:R-:W2:Y:S02]  /*0260*/  LDCU UR4, c[0x0][0x8a0] ;  /* 0x00011400ff0477ac */ /* 0x000ea40008000800 */
[----:B--2---:R-:W-:Y:S02]  /*0270*/  MOV R24, UR4 ;  /* 0x0000000400187c02 */ /* 0x004fe40008000f00 */
.L_x_2:
[----:B------:R-:W-:Y:S01]  /*0280*/  IMAD.U32 R0, RZ, RZ, UR18 ;  /* 0x00000012ff007e24 */ /* 0x000fe2000f8e00ff */
[----:B------:R-:W-:Y:S04]  /*0290*/  BSSY.RECONVERGENT B0, `(.L_x_4) ;  /* 0x000000c000007945 */ /* 0x000fe80003800200 */
[C---:B------:R-:W-:Y:S02]  /*02a0*/  ISETP.NE.OR P2, PT, R0.reuse, 0x1, !P1 ;  /* 0x000000010000780c */ /* 0x040fe40004f45670 */
[----:B------:R-:W-:-:S11]  /*02b0*/  ISETP.NE.OR P0, PT, R0, 0x3, !P1 ;  /* 0x000000030000780c */ /* 0x000fd60004f05670 */
[----:B------:R-:W-:Y:S05]  /*02c0*/  @P2 BRA `(.L_x_5) ;  /* 0x0000000000202947 */ /* 0x000fea0003800000 */
[----:B------:R-:W3:Y:S02]  /*02d0*/  LDCU.64 UR4, c[0x0][0x348] ;  /* 0x00006900ff0477ac */ /* 0x000ee40008000a00 */
[----:B---3--:R-:W-:Y:S02]  /*02e0*/  UIADD3 UR6, UP1, UPT, UR4, 0x80, URZ ;  /* 0x0000008004067890 */ /* 0x008fe4000ff3e0ff */
[----:B------:R-:W-:Y:S02]  /*02f0*/  UIADD3 UR4, UP0, UPT, UR4, 0x180, URZ ;  /* 0x0000018004047890 */ /* 0x000fe4000ff1e0ff */
[----:B------:R-:W-:Y:S02]  /*0300*/  UIADD3.X UR7, UPT, UPT, URZ, UR5, URZ, UP1, !UPT ;  /* 0x00000005ff077290 */ /* 0x000fe40008ffe4ff */
[----:B------:R-:W-:-:S07]  /*0310*/  UIADD3.X UR5, UPT, UPT, URZ, UR5, URZ, UP0, !UPT ;  /* 0x00000005ff057290 */ /* 0x000fce00087fe4ff */
[----:B------:R3:W-:Y:S02]  /*0320*/  UTMACCTL.PF [UR6] ;  /* 0x00000000060079b9 */ /* 0x0007e40008040000 */
[----:B------:R3:W-:Y:S02]  /*0330*/  UTMACCTL.PF [UR4] ;  /* 0x00000000040079b9 */ /* 0x0007e40008040000 */
[----:B---3--:R-:W-:Y:S01]  /*0340*/  NOP ;  /* 0x0000000000007918 */ /* 0x008fe20000000000 */
.L_x_5:
[----:B------:R-:W-:Y:S05]  /*0350*/  BSYNC.RECONVERGENT B0 ;  /* 0x0000000000007941 */ /* 0x000fea0003800200 */
.L_x_4:
[----:B------:R-:W-:Y:S04]  /*0360*/  BSSY.RECONVERGENT B0, `(.L_x_6) ;  /* 0x000000a000007945 */ /* 0x000fe80003800200 */
        /* <DEDUP_REMOVED lines=9> */
.L_x_7:
[----:B------:R-:W-:Y:S05]  /*0400*/  BSYNC.RECONVERGENT B0 ;  /* 0x0000000000007941 */ /* 0x000fea0003800200 */
.L_x_6:
[----:B------:R-:W3:Y:S01]  /*0410*/  LDCU.64 UR4, c[0x0][0x888] ;  /* 0x00011100ff0477ac */ /* 0x000ee20008000a00 */
[----:B------:R-:W-:Y:S02]  /*0420*/  UISETP.EQ.U32.AND UP1, UPT, UR8, URZ, UPT ;  /* 0x000000ff0800728c */ /* 0x000fe4000bf22070 */
[----:B------:R-:W-:Y:S02]  /*0430*/  UPLOP3.LUT UP3, UPT, UPT, UPT, UPT, 0x80, 0x8 ;  /* 0x000000000008789c */ /* 0x000fe40003f6f070 */
[----:B---3--:R-:W-:-:S04]  /*0440*/  UISETP.NE.U32.AND UP0, UPT, UR4, URZ, UPT ;  /* 0x000000ff0400728c */ /* 0x008fc8000bf05070 */
[----:B------:R-:W-:-:S04]  /*0450*/  UISETP.NE.AND.EX UP0, UPT, UR5, URZ, UPT, UP0 ;  /* 0x000000ff0500728c */ /* 0x000fc8000bf05300 */
[----:B------:R-:W-:-:S04]  /*0460*/  UISETP.EQ.OR.EX UP2, UPT, UR9, URZ, !UP0, UP1 ;  /* 0x000000ff0900728c */ /* 0x000fc8000c742710 */
[----:B------:R-:W-:-:S06]  /*0470*/  UP2UR UR4, UPR, URZ, 0x4 ;  /* 0x00000004ff047883 */ /* 0x000fcc0008000000 */
[----:B------:R-:W-:Y:S01]  /*0480*/  MOV R56, UR4 ;  /* 0x0000000400387c02 */ /* 0x000fe20008000f00 */
[----:B------:R-:W-:Y:S06]  /*0490*/  BRA.U !UP2, `(.L_x_8) ;  /* 0x000000010a207547 */ /* 0x000fec000b800000 */
[----:B------:R-:W-:Y:S01]  /*04a0*/  UISETP.NE.U32.AND UP1, UPT, UR8, URZ, UPT ;  /* 0x000000ff0800728c */ /* 0x000fe2000bf25070 */
[----:B-----5:R-:W-:Y:S01]  /*04b0*/  FSETP.NEU.AND P0, PT, R27, RZ, PT ;  /* 0x000000ff1b00720b */ /* 0x020fe20003f0d000 */
[----:B------:R-:W-:Y:S02]  /*04c0*/  USEL UR4, URZ, 0xffffffff, UP0 ;  /* 0xffffffffff047887 */ /* 0x000fe40008000000 */
[----:B------:R-:W-:-:S10]  /*04d0*/  UISETP.NE.AND.EX UP1, UPT, UR9, URZ, UPT, UP1 ;  /* 0x000000ff0900728c */ /* 0x000fd4000bf25310 */
[----:B------:R-:W-:Y:S01]  /*04e0*/  VOTEU.ANY UP0, P0 ;  /* 0x0000000000ff7886 */ /* 0x000fe20000000100 */
[----:B------:R-:W-:-:S04]  /*04f0*/  @!UP1 USEL UR4, URZ, 0xffffffff, UP0 ;  /* 0xffffffffff049887 */ /* 0x000fc80008000000 */
[----:B------:R-:W-:-:S04]  /*0500*/  ULOP3.LUT UR4, UR4, 0x1, URZ, 0xc0, !UPT ;  /* 0x0000000104047892 */ /* 0x000fc8000f8ec0ff */
[----:B------:R-:W-:-:S11]  /*0510*/  UISETP.NE.U32.AND UP3, UPT, UR4, 0x1, UPT ;  /* 0x000000010400788c */ /* 0x000fd6000bf65070 */
.L_x_8:
[----:B------:R-:W3:Y:S01]  /*0520*/  SHFL.IDX PT, R0, R53, RZ, 0x1f ;  /* 0x00001fff35007589 */ /* 0x000ee200000e0000 */
[----:B------:R-:W-:-:S04]  /*0530*/  UISETP.NE.AND UP0, UPT, UR18, 0x2, UPT ;  /* 0x000000021200788c */ /* 0x000fc8000bf05270 */
[----:B------:R-:W-:Y:S02]  /*0540*/  UISETP.EQ.AND UP1, UPT, UR68, URZ, !UP0 ;  /* 0x000000ff4400728c */ /* 0x000fe4000c722270 */
[----:B------:R-:W-:-:S04]  /*0550*/  USEL UR54, URZ, 0x1, UP0 ;  /* 0x00000001ff367887 */ /* 0x000fc80008000000 */
[----:B------:R-:W-:Y:S02]  /*0560*/  PLOP3.LUT P3, PT, P1, PT, UP1, 0x80, 0x8 ;  /* 0x000000000008781c */ /* 0x000fe40000f6f018 */
[----:B---3--:R-:W-:-:S13]  /*0570*/  ISETP.NE.AND P0, PT, R0, RZ, PT ;  /* 0x000000ff0000720c */ /* 0x008fda0003f05270 */
[----:B------:R-:W-:Y:S05]  /*0580*/  @P0 BRA `(.L_x_9) ;  /* 0x0000000000540947 */ /* 0x000fea0003800000 */
[----:B------:R-:W-:Y:S01]  /*0590*/  UMOV UR4, 0x400 ;  /* 0x0000040000047882 */ /* 0x000fe20000000000 */
[----:B------:R-:W-:Y:S01]  /*05a0*/  UMOV UR8, 0x1 ;  /* 0x0000000100087882 */ /* 0x000fe20000000000 */
[----:B------:R-:W-:Y:S01]  /*05b0*/  UMOV UR6, 0x2 ;  /* 0x0000000200067882 */ /* 0x000fe20000000000 */
[----:B------:R-:W-:Y:S02]  /*05c0*/  ULEA UR4, UR53, UR4, 0x18 ;  /* 0x0000000435047291 */ /* 0x000fe4000f8ec0ff */
[----:B------:R-:W-:-:S04]  /*05d0*/  UIADD3 UR8, UPT, UPT, -UR8, 0x100000, URZ ;  /* 0x0010000008087890 */ /* 0x000fc8000fffe1ff */
[----:B------:R-:W-:Y:S02]  /*05e0*/  USHF.L.U32 UR9, UR8, 0xb, URZ ;  /* 0x0000000b08097899 */ /* 0x000fe400080006ff */
[----:B------:R-:W-:Y:S02]  /*05f0*/  USHF.L.U32 UR8, UR8, 0x1, URZ ;  /* 0x0000000108087899 */ /* 0x000fe400080006ff */
[----:B------:R-:W-:-:S04]  /*0600*/  UIADD3 UR6, UPT, UPT, -UR6, 0x100000, URZ ;  /* 0x0010000006067890 */ /* 0x000fc8000fffe1ff */
[----:B------:R-:W-:Y:S02]  /*0610*/  USHF.L.U32 UR7, UR6, 0xb, URZ ;  /* 0x0000000b06077899 */ /* 0x000fe400080006ff */
[----:B------:R-:W-:Y:S01]  /*0620*/  USHF.L.U32 UR6, UR6, 0x1, URZ ;  /* 0x0000000106067899 */ /* 0x000fe200080006ff */
[----:B------:R-:W-:Y:S01]  /*0630*/  ELECT P0, URZ, PT ;  /* 0x0000000000ff782f */ /* 0x000fe20003800000 */
[----:B------:R-:W3:Y:S02]  /*0640*/  FENCE.VIEW.ASYNC.S ;  /* 0x00000000000073c6 */ /* 0x000ee40000000000 */
[----:B---3--:R3:W4:Y:S08]  /*0650*/  SYNCS.EXCH.64 URZ, [UR4], UR8 ;  /* 0x0000000804ff75b2 */ /* 0x0087300008000100 */
[----:B------:R3:W1:Y:S01]  /*0660*/  SYNCS.EXCH.64 URZ, [UR4+0x20], UR6 ;  /* 0x0000200604ff75b2 */ /* 0x0006620008000100 */
[----:B------:R3:W1:Y:S01]  /*0670*/  SYNCS.EXCH.64 URZ, [UR4+0x8], UR8 ;  /* 0x0000080804ff75b2 */ /* 0x0006620008000100 */
[----:B------:R3:W1:Y:S01]  /*0680*/  SYNCS.EXCH.64 URZ, [UR4+0x28], UR6 ;  /* 0x0000280604ff75b2 */ /* 0x0006620008000100 */
[----:B------:R3:W1:Y:S01]  /*0690*/  SYNCS.EXCH.64 URZ, [UR4+0x10], UR8 ;  /* 0x0000100804ff75b2 */ /* 0x0006620008000100 */
[----:B------:R3:W1:Y:S01]  /*06a0*/  SYNCS.EXCH.64 URZ, [UR4+0x30], UR6 ;  /* 0x0000300604ff75b2 */ /* 0x0006620008000100 */
[----:B------:R3:W1:Y:S01]  /*06b0*/  SYNCS.EXCH.64 URZ, [UR4+0x18], UR8 ;  /* 0x0000180804ff75b2 */ /* 0x0006620008000100 */
[----:B------:R3:W1:Y:S01]  /*06c0*/  SYNCS.EXCH.64 URZ, [UR4+0x38], UR6 ;  /* 0x0000380604ff75b2 */ /* 0x0006620008000100 */
[----:B------:R-:W-:Y:S01]  /*06d0*/  NOP ;  /* 0x0000000000007918 */ /* 0x000fe20000000000 */
.L_x_9:
[----:B------:R-:W2:Y:S01]  /*06e0*/  SHFL.IDX PT, R0, R53, RZ, 0x1f ;  /* 0x00001fff35007589 */ /* 0x000ea200000e0000 */
[----:B------:R-:W-:Y:S01]  /*06f0*/  NOP ;  /* 0x0000000000007918 */ /* 0x000fe20000000000 */
[----:B--2---:R-:W-:-:S13]  /*0700*/  ISETP.NE.AND P0, PT, R0, 0x1, PT ;  /* 0x000000010000780c */ /* 0x004fda0003f05270 */
[----:B------:R-:W-:Y:S05]  /*0710*/  @P0 BRA `(.L_x_10) ;  /* 0x0000000000540947 */ /* 0x000fea0003800000 */
[----:B---3--:R-:W-:Y:S01]  /*0720*/  UMOV UR4, 0x400 ;  /* 0x0000040000047882 */ /* 0x008fe20000000000 */
        /* <DEDUP_REMOVED lines=10> */
[----:B------:R-:W2:Y:S02]  /*07d0*/  FENCE.VIEW.ASYNC.S ;  /* 0x00000000000073c6 */ /* 0x000ea40000000000 */
[----:B--2---:R2:W3:Y:S08]  /*07e0*/  SYNCS.EXCH.64 URZ, [UR4+0x40], UR8 ;  /* 0x0000400804ff75b2 */ /* 0x0044f00008000100 */
        /* <DEDUP_REMOVED lines=8> */
.L_x_10:
[----:B------:R-:W4:Y:S01]  /*0870*/  SHFL.IDX PT, R0, R53, RZ, 0x1f ;  /* 0x00001fff35007589 */ /* 0x000f2200000e0000 */
[----:B------:R-:W-:Y:S01]  /*0880*/  NOP ;  /* 0x0000000000007918 */ /* 0x000fe20000000000 */
[----:B----4-:R-:W-:-:S13]  /*0890*/  ISETP.NE.AND P0, PT, R0, 0x3, PT ;  /* 0x000000030000780c */ /* 0x010fda0003f05270 */
[----:B------:R-:W-:Y:S05]  /*08a0*/  @P0 BRA `(.L_x_11) ;  /* 0x00000000002c0947 */ /* 0x000fea0003800000 */
[----:B--23--:R-:W-:Y:S01]  /*08b0*/  UMOV UR6, 0x400 ;  /* 0x0000040000067882 */ /* 0x00cfe20000000000 */
[----:B------:R-:W-:Y:S01]  /*08c0*/  UMOV UR4, 0x20 ;  /* 0x0000002000047882 */ /* 0x000fe20000000000 */
[----:B------:R-:W-:Y:S02]  /*08d0*/  ULEA UR6, UR53, UR6, 0x18 ;  /* 0x0000000635067291 */ /* 0x000fe4000f8ec0ff */
[----:B------:R-:W-:-:S04]  /*08e0*/  UIADD3 UR4, UPT, UPT, -UR4, 0x100000, URZ ;  /* 0x0010000004047890 */ /* 0x000fc8000fffe1ff */
[----:B------:R-:W-:Y:S02]  /*08f0*/  USHF.L.U32 UR5, UR4, 0xb, URZ ;  /* 0x0000000b04057899 */ /* 0x000fe400080006ff */
[----:B------:R-:W-:Y:S01]  /*0900*/  USHF.L.U32 UR4, UR4, 0x1, URZ ;  /* 0x0000000104047899 */ /* 0x000fe200080006ff */
[----:B------:R-:W-:Y:S01]  /*0910*/  ELECT P0, URZ, PT ;  /* 0x0000000000ff782f */ /* 0x000fe20003800000 */
[----:B------:R-:W2:Y:S10]  /*0920*/  FENCE.VIEW.ASYNC.S ;  /* 0x00000000000073c6 */ /* 0x000eb40000000000 */
[----:B--2---:R4:W2:Y:S01]  /*0930*/  SYNCS.EXCH.64 URZ, [UR6+0x80], UR4 ;  /* 0x0000800406ff75b2 */ /* 0x0048a20008000100 */
[----:B------:R4:W3:Y:S02]  /*0940*/  SYNCS.EXCH.64 URZ, [UR6+0x88], UR4 ;  /* 0x0000880406ff75b2 */ /* 0x0008e40008000100 */
[----:B----4-:R-:W-:Y:S01]  /*0950*/  NOP ;  /* 0x0000000000007918 */ /* 0x010fe20000000000 */
.L_x_11:
[----:B------:R-:W4:Y:S01]  /*0960*/  SHFL.IDX PT, R0, R53, RZ, 0x1f ;  /* 0x00001fff35007589 */ /* 0x000f2200000e0000 */
[----:B------:R-:W-:Y:S01]  /*0970*/  NOP ;  /* 0x0000000000007918 */ /* 0x000fe20000000000 */
[----:B----4-:R-:W-:-:S13]  /*0980*/  ISETP.NE.AND P0, PT, R0, 0x4, PT ;  /* 0x000000040000780c */ /* 0x010fda0003f05270 */
[----:B------:R-:W-:Y:S05]  /*0990*/  @P0 BRA `(.L_x_12) ;  /* 0x0000000000480947 */ /* 0x000fea0003800000 */
[----:B--23--:R-:W-:Y:S01]  /*09a0*/  UMOV UR4, 0x3a0 ;  /* 0x000003a000047882 */ /* 0x00cfe20000000000 */
[----:B------:R-:W-:Y:S01]  /*09b0*/  UMOV UR6, 0x400 ;  /* 0x0000040000067882 */ /* 0x000fe20000000000 */
[----:B------:R-:W-:Y:S01]  /*09c0*/  USEL UR4, UR4, 0x320, UP3 ;  /* 0x0000032004047887 */ /* 0x000fe20009800000 */
        /* <DEDUP_REMOVED lines=10> */
[----:B--2---:R4:W2:Y:S08]  /*0a70*/  SYNCS.EXCH.64 URZ, [UR6+0x90], UR8 ;  /* 0x0000900806ff75b2 */ /* 0x0048b00008000100 */
[----:B------:R4:W3:Y:S01]  /*0a80*/  SYNCS.EXCH.64 URZ, [UR6+0xa0], UR4 ;  /* 0x0000a00406ff75b2 */ /* 0x0008e20008000100 */
[----:B------:R4:W1:Y:S01]  /*0a90*/  SYNCS.EXCH.64 URZ, [UR6+0x98], UR8 ;  /* 0x0000980806ff75b2 */ /* 0x0008620008000100 */
[----:B------:R4:W1:Y:S02]  /*0aa0*/  SYNCS.EXCH.64 URZ, [UR6+0xa8], UR4 ;  /* 0x0000a80406ff75b2 */ /* 0x0008640008000100 */
[----:B----4-:R-:W-:Y:S01]  /*0ab0*/  NOP ;  /* 0x0000000000007918 */ /* 0x010fe20000000000 */
.L_x_12:
[----:B------:R-:W4:Y:S01]  /*0ac0*/  SHFL.IDX PT, R0, R53, RZ, 0x1f ;  /* 0x00001fff35007589 */ /* 0x000f2200000e0000 */
[----:B------:R-:W-:Y:S01]  /*0ad0*/  NOP ;  /* 0x0000000000007918 */ /* 0x000fe20000000000 */
[----:B----4-:R-:W-:-:S13]  /*0ae0*/  ISETP.NE.AND P0, PT, R0, 0x5, PT ;  /* 0x000000050000780c */ /* 0x010fda0003f05270 */
[----:B------:R-:W-:Y:S05]  /*0af0*/  @P0 BRA `(.L_x_13) ;  /* 0x0000000000540947 */ /* 0x000fea0003800000 */
[----:B--23--:R-:W-:Y:S01]  /*0b00*/  UMOV UR4, 0x400 ;  /* 0x0000040000047882 */ /* 0x00cfe20000000000 */
        /* <DEDUP_REMOVED lines=14> */
[----:B------:R4:W1:Y:S01]  /*0bf0*/  SYNCS.EXCH.64 URZ, [UR4+0xd8], UR8 ;  /* 0x0000d80804ff75b2 */ /* 0x0008620008000100 */
[----:B------:R4:W1:Y:S01]  /*0c00*/  SYNCS.EXCH.64 URZ, [UR4+0xc0], UR6 ;  /* 0x0000c00604ff75b2 */ /* 0x0008620008000100 */
[----:B------:R4:W1:Y:S01]  /*0c10*/  SYNCS.EXCH.64 URZ, [UR4+0xe0], UR8 ;  /* 0x0000e00804ff75b2 */ /* 0x0008620008000100 */
[----:B------:R4:W1:Y:S01]  /*0c20*/  SYNCS.EXCH.64 URZ, [UR4+0xc8], UR6 ;  /* 0x0000c80604ff75b2 */ /* 0x0008620008000100 */
[----:B------:R4:W1:Y:S02]  /*0c30*/  SYNCS.EXCH.64 URZ, [UR4+0xe8], UR8 ;  /* 0x0000e80804ff75b2 */ /* 0x0008640008000100 */
[----:B----4-:R-:W-:Y:S01]  /*0c40*/  NOP ;  /* 0x0000000000007918 */ /* 0x010fe20000000000 */
.L_x_13:
[----:B------:R-:W4:Y:S01]  /*0c50*/  SHFL.IDX PT, R0, R53, RZ, 0x1f ;  /* 0x00001fff35007589 */ /* 0x000f2200000e0000 */
[----:B------:R-:W-:Y:S01]  /*0c60*/  ISETP.NE.OR P1, PT, RZ, UR18, !P1 ;  /* 0x00000012ff007c0c */ /* 0x000fe2000cf25670 */
        /* <DEDUP_REMOVED lines=12> */
[----:B------:R4:W3:Y:S01]  /*0d30*/  SYNCS.EXCH.64 URZ, [UR4+0x100], UR6 ;  /* 0x0001000604ff75b2 */ /* 0x0008e20008000100 */
[----:B------:R4:W1:Y:S01]  /*0d40*/  SYNCS.EXCH.64 URZ, [UR4+0xf8], UR6 ;  /* 0x0000f80604ff75b2 */ /* 0x0008620008000100 */
[----:B------:R4:W1:Y:S02]  /*0d50*/  SYNCS.EXCH.64 URZ, [UR4+0x108], UR6 ;  /* 0x0001080604ff75b2 */ /* 0x0008640008000100 */
[----:B----4-:R-:W-:Y:S01]  /*0d60*/  NOP ;  /* 0x0000000000007918 */ /* 0x010fe20000000000 */
.L_x_14:
[----:B------:R-:W-:Y:S01]  /*0d70*/  VOTEU.ALL UP0, P1 ;  /* 0x0000000000ff7886 */ /* 0x000fe20000800000 */
[----:B--23--:R-:W-:Y:S01]  /*0d80*/  UMOV UR4, 0x20 ;  /* 0x0000002000047882 */ /* 0x00cfe20000000000 */
[----:B------:R-:W2:Y:S01]  /*0d90*/  LDCU UR7, c[0x0][0x36c] ;  /* 0x00006d80ff0777ac */ /* 0x000ea20008000800 */
[----:B------:R-:W-:Y:S01]  /*0da0*/  NOP ;  /* 0x0000000000007918 */ /* 0x000fe20000000000 */
[----:B-1----:R-:W-:Y:S01]  /*0db0*/  LOP3.LUT R3, R66, 0x1f, RZ, 0xc0, !PT ;  /* 0x0000001f42037812 */ /* 0x002fe200078ec0ff */
[----:B------:R-:W-:Y:S01]  /*0dc0*/  @!UP0 UMOV UR6, 0x400 ;  /* 0x0000040000068882 */ /* 0x000fe20000000000 */
[----:B------:R-:W-:-:S04]  /*0dd0*/  @!UP0 UIADD3 UR4, UPT, UPT, -UR4, 0x100000, URZ ;  /* 0x0010000004048890 */ /* 0x000fc8000fffe1ff */
[----:B------:R-:W-:Y:S02]  /*0de0*/  @!UP0 USHF.L.U32 UR5, UR4, 0xb, URZ ;  /* 0x0000000b04058899 */ /* 0x000fe400080006ff */
[----:B------:R-:W-:Y:S02]  /*0df0*/  @!UP0 USHF.L.U32 UR4, UR4, 0x1, URZ ;  /* 0x0000000104048899 */ /* 0x000fe400080006ff */
[----:B------:R-:W-:Y:S01]  /*0e00*/  @!UP0 ULEA UR6, UR53, UR6, 0x18 ;  /* 0x0000000635068291 */ /* 0x000fe2000f8ec0ff */
[----:B------:R-:W-:Y:S01]  /*0e10*/  VOTEU.ALL UP0, P1 ;  /* 0x0000000000ff7886 */ /* 0x000fe20000800000 */
[----:B------:R-:W-:Y:S02]  /*0e20*/  UISETP.NE.AND UP4, UPT, UR18, URZ, UPT ;  /* 0x000000ff1200728c */ /* 0x000fe4000bf85270 */
[----:B--2---:R-:W-:Y:S01]  /*0e30*/  UISETP.EQ.U32.AND UP5, UPT, UR7, 0x1, UPT ;  /* 0x000000010700788c */ /* 0x004fe2000bfa2070 */
[----:B------:R-:W1:Y:S07]  /*0e40*/  FENCE.VIEW.ASYNC.S ;  /* 0x00000000000073c6 */ /* 0x000e6e0000000000 */
[----:B-1----:R1:W2:Y:S01]  /*0e50*/  @!UP0 SYNCS.EXCH.64 URZ, [UR6+0x110], UR4 ;  /* 0x0001100406ff85b2 */ /* 0x0022a20008000100 */
[----:B------:R-:W-:Y:S05]  /*0e60*/  BRA.U !UP5, `(.L_x_15) ;  /* 0x000000010d087547 */ /* 0x000fea000b800000 */
[----:B--2---:R-:W-:Y:S01]  /*0e70*/  UCGABAR_ARV ;  /* 0x00000000000079c7 */ /* 0x004fe20008000000 */
[----:B------:R-:W-:Y:S05]  /*0e80*/  BRA `(.L_x_16) ;  /* 0x0000000000047947 */ /* 0x000fea0003800000 */
.L_x_15:
[----:B--2---:R-:W-:Y:S01]  /*0e90*/  NOP ;  /* 0x0000000000007918 */ /* 0x004fe20000000000 */
.L_x_16:
[----:B------:R-:W2:Y:S01]  /*0ea0*/  S2UR UR25, SR_CTAID.X ;  /* 0x00000000001979c3 */ /* 0x000ea20000002500 */
[----:B------:R-:W-:-:S05]  /*0eb0*/  CS2R.32 R55, SR_CgaSize ;  /* 0x0000000000377805 */ /* 0x000fca0000008a00 */
[----:B------:R-:W-:-:S05]  /*0ec0*/  IMAD R55, R55, -0xa0, RZ ;  /* 0xffffff6037377824 */ /* 0x000fca00078e02ff */
[----:B-1----:R-:W-:-:S14]  /*0ed0*/  R2UR UR5, R55 ;  /* 0x00000000370572ca */ /* 0x002fdc00000e0000 */
[----:B------:R-:W1:Y:S01]  /*0ee0*/  LDCU UR5, c[0x0][UR5+0x2b0] ;  /* 0x00005600050577ac */ /* 0x000e620008000800 */
[----:B------:R-:W-:-:S05]  /*0ef0*/  CS2R.32 R55, SR_CgaSize ;  /* 0x0000000000377805 */ /* 0x000fca0000008a00 */
[----:B------:R-:W-:-:S05]  /*0f00*/  IMAD R55, R55, -0xa0, RZ ;  /* 0xffffff6037377824 */ /* 0x000fca00078e02ff */
[----:B------:R-:W-:-:S14]  /*0f10*/  R2UR UR4, R55 ;  /* 0x00000000370472ca */ /* 0x000fdc00000e0000 */
[----:B------:R-:W3:Y:S01]  /*0f20*/  LDCU UR4, c[0x0][UR4+0x2b4] ;  /* 0x00005680040477ac */ /* 0x000ee20008000800 */
[----:B------:R-:W4:Y:S01]  /*0f30*/  S2UR UR7, SR_CTAID.Y ;  /* 0x00000000000779c3 */ /* 0x000f220000002600 */
[----:B------:R-:W-:-:S05]  /*0f40*/  CS2R.32 R55, SR_CgaSize ;  /* 0x0000000000377805 */ /* 0x000fca0000008a00 */
[----:B------:R-:W-:-:S05]  /*0f50*/  IMAD R55, R55, -0xa0, RZ ;  /* 0xffffff6037377824 */ /* 0x000fca00078e02ff */
[----:B------:R-:W-:-:S14]  /*0f60*/  R2UR UR8, R55 ;  /* 0x00000000370872ca */ /* 0x000fdc00000e0000 */
[----:B------:R-:W3:Y:S01]  /*0f70*/  LDCU UR8, c[0x0][UR8+0x2a0] ;  /* 0x00005400080877ac */ /* 0x000ee20008000800 */
[----:B------:R-:W-:-:S05]  /*0f80*/  CS2R.32 R55, SR_CgaSize ;  /* 0x0000000000377805 */ /* 0x000fca0000008a00 */
[----:B------:R-:W-:-:S05]  /*0f90*/  IMAD R55, R55, -0xa0, RZ ;  /* 0xffffff6037377824 */ /* 0x000fca00078e02ff */
[----:B------:R-:W-:-:S14]  /*0fa0*/  R2UR UR9, R55 ;  /* 0x00000000370972ca */ /* 0x000fdc00000e0000 */
[----:B------:R-:W3:Y:S01]  /*0fb0*/  LDCU UR9, c[0x0][UR9+0x2a4] ;  /* 0x00005480090977ac */ /* 0x000ee20008000800 */
[----:B------:R-:W3:Y:S01]  /*0fc0*/  S2UR UR36, SR_CTAID.Z ;  /* 0x00000000002479c3 */ /* 0x000ee20000002700 */
[----:B------:R-:W-:Y:S01]  /*0fd0*/  UISETP.GT.U32.AND UP0, UPT, UR68, 0xffff, UPT ;  /* 0x0000ffff4400788c */ /* 0x000fe2000bf04070 */
[----:B------:R-:W3:Y:S01]  /*0fe0*/  LDCU UR19, c[0x0][0xb24] ;  /* 0x00016480ff1377ac */ /* 0x000ee20008000800 */
[----:B------:R-:W-:Y:S01]  /*0ff0*/  USHF.L.U32 UR30, UR53, 0x9, URZ ;  /* 0x00000009351e7899 */ /* 0x000fe200080006ff */
[----:B--2---:R-:W-:Y:S01]  /*1000*/  I2FP.F32.U32 R2, UR25 ;  /* 0x0000001900027c45 */ /* 0x004fe20008201000 */
[----:B------:R-:W-:Y:S01]  /*1010*/  UMOV UR28, 0x5 ;  /* 0x00000005001c7882 */ /* 0x000fe20000000000 */
[----:B------:R-:W2:Y:S03]  /*1020*/  LDCU UR45, c[0x0][0xb24] ;  /* 0x00016480ff2d77ac */ /* 0x000ea60008000800 */
[----:B-1----:R-:W-:Y:S01]  /*1030*/  FMUL R2, R2, UR5 ;  /* 0x0000000502027c20 */ /* 0x002fe20008400000 */
[----:B------:R-:W-:Y:S01]  /*1040*/  USEL UR5, UR68, 0xffff, !UP0 ;  /* 0x0000ffff44057887 */ /* 0x000fe2000c000000 */
[----:B----4-:R-:W-:Y:S01]  /*1050*/  I2FP.F32.U32 R0, UR7 ;  /* 0x0000000700007c45 */ /* 0x010fe20008201000 */
[----:B------:R-:W1:Y:S03]  /*1060*/  LDCU UR27, c[0x0][0xb30] ;  /* 0x00016600ff1b77ac */ /* 0x000e660008000800 */
[----:B------:R-:W4:Y:S01]  /*1070*/  F2I.U32.TRUNC.NTZ R2, R2 ;  /* 0x0000000200027305 */ /* 0x000f22000020f000 */
[----:B---3--:R-:W-:Y:S01]  /*1080*/  FMUL R0, R0, UR4 ;  /* 0x0000000400007c20 */ /* 0x008fe20008400000 */
[----:B------:R-:W-:-:S02]  /*1090*/  ULOP3.LUT UR29, UR5, 0xffff, URZ, 0xc0, !UPT ;  /* 0x0000ffff051d7892 */ /* 0x000fc4000f8ec0ff */
[----:B------:R-:W-:Y:S01]  /*10a0*/  UISETP.GE.AND UP2, UPT, UR19, 0x1, UPT ;  /* 0x000000011300788c */ /* 0x000fe2000bf46270 */
[----:B------:R-:W-:-:S03]  /*10b0*/  UMOV UR24, UR7 ;  /* 0x0000000700187c82 */ /* 0x000fc60008000000 */
[----:B------:R-:W3:Y:S01]  /*10c0*/  F2I.U32.TRUNC.NTZ R0, R0 ;  /* 0x0000000000007305 */ /* 0x000ee2000020f000 */
[----:B------:R-:W-:Y:S01]  /*10d0*/  UMOV UR20, UR25 ;  /* 0x0000001900147c82 */ /* 0x000fe20008000000 */
[----:B----4-:R-:W-:Y:S02]  /*10e0*/  R2UR UR4, R2 ;  /* 0x00000000020472ca */ /* 0x010fe400000e0000 */
[----:B------:R-:W-:Y:S02]  /*10f0*/  PRMT R2, RZ, 0x7610, R2 ;  /* 0x00007610ff027816 */ /* 0x000fe40000000002 */
[----:B---3--:R-:W-:Y:S02]  /*1100*/  R2UR UR6, R0 ;  /* 0x00000000000672ca */ /* 0x008fe400000e0000 */
[----:B------:R-:W-:-:S07]  /*1110*/  PRMT R0, RZ, 0x7610, R0 ;  /* 0x00007610ff007816 */ /* 0x000fce0000000000 */
[----:B------:R-:W-:-:S04]  /*1120*/  UIADD3 UR5, UPT, UPT, -UR4, URZ, URZ ;  /* 0x000000ff04057290 */ /* 0x000fc8000fffe1ff */
[----:B------:R-:W-:Y:S02]  /*1130*/  UIMAD UR5, UR8, UR5, UR25 ;  /* 0x00000005080572a4 */ /* 0x000fe4000f8e0219 */
[----:B------:R-:W-:-:S04]  /*1140*/  UIADD3 UR4, UPT, UPT, -UR6, URZ, URZ ;  /* 0x000000ff06047290 */ /* 0x000fc8000fffe1ff */
[----:B------:R-:W-:Y:S01]  /*1150*/  IMAD.U32 R55, RZ, RZ, UR5 ;  /* 0x00000005ff377e24 */ /* 0x000fe2000f8e00ff */
[----:B------:R-:W-:-:S06]  /*1160*/  UIMAD UR4, UR9, UR4, UR7 ;  /* 0x00000004090472a4 */ /* 0x000fcc000f8e0207 */
[----:B------:R-:W-:Y:S01]  /*1170*/  IMAD.U32 R54, RZ, RZ, UR4 ;  /* 0x00000004ff367e24 */ /* 0x000fe2000f8e00ff */
[----:B-12---:R-:W-:Y:S06]  /*1180*/  BRA.U UP4, `(.L_x_17) ;  /* 0x0000000104447547 */ /* 0x006fec000b800000 */
[----:B------:R-:W-:Y:S02]  /*1190*/  R2UR UR4, R55 ;  /* 0x00000000370472ca */ /* 0x000fe400000e0000 */
[----:B------:R-:W-:-:S11]  /*11a0*/  R2UR UR8, R54 ;  /* 0x00000000360872ca */ /* 0x000fd600000e0000 */
[----:B------:R-:W-:Y:S02]  /*11b0*/  UISETP.GT.U32.AND UP0, UPT, UR4, 0x1, UPT ;  /* 0x000000010400788c */ /* 0x000fe4000bf04070 */
[----:B------:R-:W-:Y:S02]  /*11c0*/  ULOP3.LUT UR4, UR4, 0xfffffffe, URZ, 0xc0, !UPT ;  /* 0xfffffffe04047892 */ /* 0x000fe4000f8ec0ff */
[----:B------:R-:W-:Y:S02]  /*11d0*/  UISETP.NE.AND UP1, UPT, UR8, URZ, UP0 ;  /* 0x000000ff0800728c */ /* 0x000fe40008725270 */
[----:B------:R-:W-:Y:S02]  /*11e0*/  UISETP.NE.AND UP0, UPT, UR8, 0x1, UP0 ;  /* 0x000000010800788c */ /* 0x000fe40008705270 */
[----:B------:R-:W-:Y:S02]  /*11f0*/  USEL UR7, URZ, 0x1, UP1 ;  /* 0x00000001ff077887 */ /* 0x000fe40008800000 */
[----:B------:R-:W-:-:S02]  /*1200*/  USEL UR6, URZ, 0x4, UP0 ;  /* 0x00000004ff067887 */ /* 0x000fc40008000000 */
[----:B------:R-:W-:Y:S02]  /*1210*/  USEL UR5, URZ, 0x2, UP1 ;  /* 0x00000002ff057887 */ /* 0x000fe40008800000 */
[----:B------:R-:W-:Y:S02]  /*1220*/  ULEA UR4, UR8, UR4, 0x1 ;  /* 0x0000000408047291 */ /* 0x000fe4000f8e08ff */
[----:B------:R-:W-:Y:S02]  /*1230*/  USEL UR8, URZ, 0x8, UP0 ;  /* 0x00000008ff087887 */ /* 0x000fe40008000000 */
[----:B------:R-:W-:-:S03]  /*1240*/  UIADD3 UR5, UPT, UPT, UR5, UR6, UR7 ;  /* 0x0000000605057290 */ /* 0x000fc6000fffe007 */
[----:B------:R-:W-:Y:S01]  /*1250*/  UMOV UR6, 0x3 ;  /* 0x0000000300067882 */ /* 0x000fe20000000000 */
[----:B------:R-:W-:Y:S02]  /*1260*/  UIADD3 UR5, UPT, UPT, UR5, UR8, URZ ;  /* 0x0000000805057290 */ /* 0x000fe4000fffe0ff */
[----:B------:R-:W-:-:S04]  /*1270*/  USHF.L.U32 UR4, UR6, UR4, URZ ;  /* 0x0000000406047299 */ /* 0x000fc800080006ff */
[----:B------:R-:W-:Y:S02]  /*1280*/  IMAD.U32 R2, RZ, RZ, UR5 ;  /* 0x00000005ff027e24 */ /* 0x000fe4000f8e00ff */
[----:B------:R-:W-:Y:S02]  /*1290*/  IMAD.U32 R0, RZ, RZ, UR4 ;  /* 0x00000004ff007e24 */ /* 0x000fe4000f8e00ff */
.L_x_17:
[----:B------:R-:W-:Y:S05]  /*12a0*/  BRA.U !UP2, `(.L_x_18) ;  /* 0x000000010ad47547 */ /* 0x000fea000b800000 */
[----:B------:R-:W1:Y:S01]  /*12b0*/  LDCU.128 UR20, c[0x0][0xb10] ;  /* 0x00016200ff1477ac */ /* 0x000e620008000c00 */
[----:B------:R-:W2:Y:S01]  /*12c0*/  LDCU UR6, c[0x0][0x370] ;  /* 0x00006e00ff0677ac */ /* 0x000ea20008000800 */
[----:B------:R-:W3:Y:S01]  /*12d0*/  LDCU UR5, c[0x0][0x374] ;  /* 0x00006e80ff0577ac */ /* 0x000ee20008000800 */
[----:B------:R-:W4:Y:S01]  /*12e0*/  LDCU UR26, c[0x0][0xb0c] ;  /* 0x00016180ff1a77ac */ /* 0x000f220008000800 */
[----:B------:R-:W4:Y:S01]  /*12f0*/  LDCU UR4, c[0x0][0xb20] ;  /* 0x00016400ff0477ac */ /* 0x000f220008000800 */
[----:B------:R-:W4:Y:S01]  /*1300*/  LDCU.64 UR8, c[0x0][0xb28] ;  /* 0x00016500ff0877ac */ /* 0x000f220008000a00 */
[----:B-1----:R-:W-:Y:S02]  /*1310*/  UISETP.NE.AND UP0, UPT, UR22, 0x1, UPT ;  /* 0x000000011600788c */ /* 0x002fe4000bf05270 */
[----:B---3--:R-:W-:Y:S02]  /*1320*/  UIMAD.WIDE.U32 UR10, UR5, UR23, URZ ;  /* 0x00000017050a72a5 */ /* 0x008fe4000f8e00ff */
[----:B--2---:R-:W-:-:S02]  /*1330*/  UIMAD.WIDE.U32 UR12, UR6, UR20, URZ ;  /* 0x00000014060c72a5 */ /* 0x004fc4000f8e00ff */
[----:B----4-:R-:W-:Y:S02]  /*1340*/  UISETP.NE.AND UP1, UPT, UR26, 0x1, UPT ;  /* 0x000000011a00788c */ /* 0x010fe4000bf25270 */
[----:B------:R-:W-:Y:S01]  /*1350*/  UISETP.NE.AND UP2, UPT, UR19, 0x1, UPT ;  /* 0x000000011300788c */ /* 0x000fe2000bf45270 */
[----:B------:R-:W-:Y:S02]  /*1360*/  UMOV UR10, UR11 ;  /* 0x0000000b000a7c82 */ /* 0x000fe40008000000 */
[----:B------:R-:W-:Y:S01]  /*1370*/  UMOV UR12, UR13 ;  /* 0x0000000d000c7c82 */ /* 0x000fe20008000000 */
[----:B------:R-:W-:Y:S02]  /*1380*/  @UP0 USHF.R.U32.HI UR5, URZ, UR4, UR10 ;  /* 0x00000004ff050299 */ /* 0x000fe4000801160a */
[----:B------:R-:W-:Y:S02]  /*1390*/  UIMAD.WIDE.U32 UR16, UR24, UR23, URZ ;  /* 0x00000017181072a5 */ /* 0x000fe4000f8e00ff */
[----:B------:R-:W-:-:S02]  /*13a0*/  UIMAD.WIDE.U32 UR10, UR5, UR8, URZ ;  /* 0x00000008050a72a5 */ /* 0x000fc4000f8e00ff */
[----:B------:R-:W-:Y:S02]  /*13b0*/  @UP1 USHF.R.U32.HI UR6, URZ, UR21, UR12 ;  /* 0x00000015ff061299 */ /* 0x000fe4000801160c */
[----:B------:R-:W-:Y:S02]  /*13c0*/  UIMAD.WIDE.U32 UR14, UR25, UR20, URZ ;  /* 0x00000014190e72a5 */ /* 0x000fe4000f8e00ff */
[----:B------:R-:W-:Y:S01]  /*13d0*/  UIMAD.WIDE.U32 UR12, UR6, UR8, URZ ;  /* 0x00000008060c72a5 */ /* 0x000fe2000f8e00ff */
[----:B------:R-:W-:Y:S01]  /*13e0*/  UMOV UR16, UR17 ;  /* 0x0000001100107c82 */ /* 0x000fe20008000000 */
[----:B------:R-:W-:Y:S01]  /*13f0*/  UMOV UR10, UR11 ;  /* 0x0000000b000a7c82 */ /* 0x000fe20008000000 */
[----:B------:R-:W-:Y:S02]  /*1400*/  USHF.R.U32.HI UR16, URZ, UR4, UR16 ;  /* 0x00000004ff107299 */ /* 0x000fe40008011610 */
[----:B------:R-:W-:Y:S02]  /*1410*/  @UP2 USHF.R.U32.HI UR5, URZ, UR9, UR10 ;  /* 0x00000009ff052299 */ /* 0x000fe4000801160a */
[----:B------:R-:W-:Y:S01]  /*1420*/  UMOV UR7, UR13 ;  /* 0x0000000d00077c82 */ /* 0x000fe20008000000 */
[----:B------:R-:W-:Y:S01]  /*1430*/  UMOV UR14, UR15 ;  /* 0x0000000f000e7c82 */ /* 0x000fe20008000000 */
[----:B------:R-:W-:-:S02]  /*1440*/  @UP2 USHF.R.U32.HI UR6, URZ, UR9, UR7 ;  /* 0x00000009ff062299 */ /* 0x000fc40008011607 */
[----:B------:R-:W-:Y:S02]  /*1450*/  USHF.R.U32.HI UR14, URZ, UR21, UR14 ;  /* 0x00000015ff0e7299 */ /* 0x000fe4000801160e */
[----:B------:R-:W-:Y:S02]  /*1460*/  USEL UR4, UR24, UR16, !UP0 ;  /* 0x0000001018047287 */ /* 0x000fe4000c000000 */
[----:B------:R-:W-:Y:S02]  /*1470*/  UIMAD UR7, UR5, UR19, URZ ;  /* 0x00000013050772a4 */ /* 0x000fe4000f8e02ff */
[----:B------:R-:W-:Y:S02]  /*1480*/  USEL UR5, UR25, UR14, !UP1 ;  /* 0x0000000e19057287 */ /* 0x000fe4000c800000 */
[----:B------:R-:W-:Y:S02]  /*1490*/  UIMAD UR12, UR6, UR19, URZ ;  /* 0x00000013060c72a4 */ /* 0x000fe4000f8e02ff */
[----:B------:R-:W-:-:S02]  /*14a0*/  UISETP.GE.AND UP0, UPT, UR4, UR7, UPT ;  /* 0x000000070400728c */ /* 0x000fc4000bf06270 */
[----:B------:R-:W-:Y:S02]  /*14b0*/  UIMAD.WIDE.U32 UR10, UR4, UR8, URZ ;  /* 0x00000008040a72a5 */ /* 0x000fe4000f8e00ff */
[----:B------:R-:W-:Y:S02]  /*14c0*/  UISETP.GE.OR UP0, UPT, UR5, UR12, UP0 ;  /* 0x0000000c0500728c */ /* 0x000fe40008706670 */
[----:B------:R-:W-:Y:S02]  /*14d0*/  UIMAD.WIDE.U32 UR12, UR5, UR8, URZ ;  /* 0x00000008050c72a5 */ /* 0x000fe4000f8e00ff */
[----:B------:R-:W-:Y:S01]  /*14e0*/  UIADD3 UR10, UPT, UPT, -UR4, URZ, URZ ;  /* 0x000000ff040a7290 */ /* 0x000fe2000fffe1ff */
[----:B------:R-:W-:Y:S01]  /*14f0*/  UMOV UR8, UR11 ;  /* 0x0000000b00087c82 */ /* 0x000fe20008000000 */
[----:B------:R-:W-:Y:S02]  /*1500*/  UIADD3 UR20, UPT, UPT, -UR5, URZ, URZ ;  /* 0x000000ff05147290 */ /* 0x000fe4000fffe1ff */
[----:B------:R-:W-:-:S03]  /*1510*/  USHF.R.U32.HI UR8, URZ, UR9, UR8 ;  /* 0x00000009ff087299 */ /* 0x000fc60008011608 */
[----:B------:R-:W-:Y:S01]  /*1520*/  @!UP0 UMOV UR7, UR13 ;  /* 0x0000000d00078c82 */ /* 0x000fe20008000000 */
[----:B------:R-:W-:Y:S02]  /*1530*/  UIMAD UR24, UR22, UR10, UR24 ;  /* 0x0000000a161872a4 */ /* 0x000fe4000f8e0218 */
[----:B------:R-:W-:Y:S02]  /*1540*/  USEL UR8, UR4, UR8, !UP2 ;  /* 0x0000000804087287 */ /* 0x000fe4000d000000 */
[----:B------:R-:W-:Y:S02]  /*1550*/  @!UP0 USHF.R.U32.HI UR7, URZ, UR9, UR7 ;  /* 0x00000009ff078299 */ /* 0x000fe40008011607 */
[----:B------:R-:W-:Y:S02]  /*1560*/  UIADD3 UR9, UPT, UPT, -UR8, URZ, URZ ;  /* 0x000000ff08097290 */ /* 0x000fe4000fffe1ff */
[----:B------:R-:W-:Y:S02]  /*1570*/  @!UP0 USEL UR7, UR5, UR7, !UP2 ;  /* 0x0000000705078287 */ /* 0x000fe4000d000000 */
[----:B------:R-:W-:-:S02]  /*1580*/  UIMAD UR9, UR19, UR9, UR4 ;  /* 0x00000009130972a4 */ /* 0x000fc4000f8e0204 */
[----:B------:R-:W-:Y:S02]  /*1590*/  @!UP0 UIADD3 UR8, UPT, UPT, UR8, -UR7, URZ ;  /* 0x8000000708088290 */ /* 0x000fe4000fffe0ff */
[----:B------:R-:W-:Y:S02]  /*15a0*/  @!UP0 UIMAD UR6, UR9, UR6, UR7 ;  /* 0x00000006090682a4 */ /* 0x000fe4000f8e0207 */
[----:B------:R-:W-:Y:S02]  /*15b0*/  @!UP0 UIMAD UR4, UR8, UR19, UR5 ;  /* 0x00000013080482a4 */ /* 0x000fe4000f8e0205 */
[----:B------:R-:W-:Y:S02]  /*15c0*/  UIMAD UR20, UR26, UR20, UR25 ;  /* 0x000000141a1472a4 */ /* 0x000fe4000f8e0219 */
[----:B------:R-:W-:Y:S01]  /*15d0*/  UIMAD UR24, UR4, UR22, UR24 ;  /* 0x00000016041872a4 */ /* 0x000fe2000f8e0218 */
[----:B------:R-:W-:Y:S02]  /*15e0*/  @!UP0 UMOV UR5, UR6 ;  /* 0x0000000600058c82 */ /* 0x000fe40008000000 */
[----:B------:R-:W-:-:S12]  /*15f0*/  UIMAD UR20, UR5, UR26, UR20 ;  /* 0x0000001a051472a4 */ /* 0x000fd8000f8e0214 */
.L_x_18:
[----:B------:R-:W-:Y:S02]  /*1600*/  UISETP.NE.AND UP0, UPT, UR27, 0x1, UPT ;  /* 0x000000011b00788c */ /* 0x000fe4000bf05270 */
[----:B------:R-:W-:Y:S02]  /*1610*/  UISETP.NE.AND UP1, UPT, UR18, 0x2, UPT ;  /* 0x000000021200788c */ /* 0x000fe4000bf25270 */
[----:B------:R-:W-:Y:S02]  /*1620*/  ULOP3.LUT UR30, UR30, 0x400, URZ, 0xc0, !UPT ;  /* 0x000004001e1e7892 */ /* 0x000fe4000f8ec0ff */
[----:B------:R-:W-:-:S03]  /*1630*/  USHF.L.U32 UR29, UR28, UR29, URZ ;  /* 0x0000001d1c1d7299 */ /* 0x000fc600080006ff */
[----:B------:R-:W-:Y:S09]  /*1640*/  BRA.U UP0, `(.L_x_19) ;  /* 0x0000000100447547 */ /* 0x000ff2000b800000 */
[----:B------:R-:W1:Y:S01]  /*1650*/  LDCU.128 UR8, c[0x0][0xb10] ;  /* 0x00016200ff0877ac */ /* 0x000e620008000c00 */
[----:B------:R-:W2:Y:S01]  /*1660*/  LDCU UR12, c[0x0][0xb0c] ;  /* 0x00016180ff0c77ac */ /* 0x000ea20008000800 */
[----:B------:R-:W3:Y:S01]  /*1670*/  LDCU UR13, c[0x0][0xb20] ;  /* 0x00016400ff0d77ac */ /* 0x000ee20008000800 */
[----:B-1----:R-:W-:Y:S02]  /*1680*/  UIMAD.WIDE.U32 UR6, UR20, UR8, URZ ;  /* 0x00000008140672a5 */ /* 0x002fe4000f8e00ff */
[----:B------:R-:W-:Y:S02]  /*1690*/  UIMAD.WIDE.U32 UR4, UR24, UR11, URZ ;  /* 0x0000000b180472a5 */ /* 0x000fe4000f8e00ff */
[----:B--2---:R-:W-:Y:S02]  /*16a0*/  UISETP.NE.AND UP2, UPT, UR12, 0x1, UPT ;  /* 0x000000010c00788c */ /* 0x004fe4000bf45270 */
[----:B------:R-:W-:Y:S01]  /*16b0*/  UISETP.NE.AND UP0, UPT, UR10, 0x1, UPT ;  /* 0x000000010a00788c */ /* 0x000fe2000bf05270 */
[----:B------:R-:W-:-:S02]  /*16c0*/  UMOV UR6, UR7 ;  /* 0x0000000700067c82 */ /* 0x000fc40008000000 */
[----:B------:R-:W-:Y:S01]  /*16d0*/  UMOV UR4, UR5 ;  /* 0x0000000500047c82 */ /* 0x000fe20008000000 */
[----:B------:R-:W-:Y:S02]  /*16e0*/  USHF.R.U32.HI UR6, URZ, UR9, UR6 ;  /* 0x00000009ff067299 */ /* 0x000fe40008011606 */
[----:B---3--:R-:W-:Y:S02]  /*16f0*/  USHF.R.U32.HI UR4, URZ, UR13, UR4 ;  /* 0x0000000dff047299 */ /* 0x008fe40008011604 */
[----:B------:R-:W-:Y:S02]  /*1700*/  USEL UR5, UR20, UR6, !UP2 ;  /* 0x0000000614057287 */ /* 0x000fe4000d000000 */
[----:B------:R-:W-:-:S04]  /*1710*/  USEL UR4, UR24, UR4, !UP0 ;  /* 0x0000000418047287 */ /* 0x000fc8000c000000 */
[----:B------:R-:W-:Y:S02]  /*1720*/  UIADD3 UR6, UPT, UPT, -UR4, UR5, URZ ;  /* 0x0000000504067290 */ /* 0x000fe4000fffe1ff */
[----:B------:R-:W-:Y:S02]  /*1730*/  UIADD3 UR4, UPT, UPT, UR4, -UR5, URZ ;  /* 0x8000000504047290 */ /* 0x000fe4000fffe0ff */
[----:B------:R-:W-:Y:S02]  /*1740*/  UIMAD UR24, UR6, UR10, UR24 ;  /* 0x0000000a061872a4 */ /* 0x000fe4000f8e0218 */
[----:B------:R-:W-:-:S12]  /*1750*/  UIMAD UR20, UR4, UR12, UR20 ;  /* 0x0000000c041472a4 */ /* 0x000fd8000f8e0214 */
.L_x_19:
[----:B------:R-:W-:Y:S05]  /*1760*/  BRA.U !UP5, `(.L_x_20) ;  /* 0x000000010d0c7547 */ /* 0x000fea000b800000 */
[----:B------:R-:W-:Y:S01]  /*1770*/  UCGABAR_WAIT ;  /* 0x0000000000007dc7 */ /* 0x000fe20008000000 */
[----:B------:R-:W-:Y:S01]  /*1780*/  CCTL.IVALL ;  /* 0x00000000ff00798f */ /* 0x000fe20002000000 */
[----:B------:R-:W-:Y:S05]  /*1790*/  BRA `(.L_x_21) ;  /* 0x0000000000047947 */ /* 0x000fea0003800000 */
.L_x_20:
[----:B------:R-:W-:Y:S06]  /*17a0*/  BAR.SYNC.DEFER_BLOCKING 0x0 ;  /* 0x0000000000007b1d */ /* 0x000fec0000010000 */
.L_x_21:
[----:B------:R-:W-:Y:S05]  /*17b0*/  BRA.U UP1, `(.L_x_22) ;  /* 0x0000001501647547 */ /* 0x000fea000b800000 */
[----:B------:R-:W1:Y:S01]  /*17c0*/  LDCU UR6, c[0x0][0x38c] ;  /* 0x00007180ff0677ac */ /* 0x000e620008000800 */
[----:B------:R-:W-:Y:S01]  /*17d0*/  PLOP3.LUT P1, PT, PT, PT, UP3, 0x80, 0x8 ;  /* 0x000000000008781c */ /* 0x000fe20003f2f038 */
[----:B------:R-:W-:Y:S01]  /*17e0*/  IMAD.MOV.U32 R12, RZ, RZ, 0x1 ;  /* 0x00000001ff0c7424 */ /* 0x000fe200078e00ff */
[----:B------:R-:W-:Y:S01]  /*17f0*/  ISETP.NE.AND P2, PT, R3, RZ, P3 ;  /* 0x000000ff0300720c */ /* 0x000fe20001f45270 */
[----:B------:R-:W-:Y:S01]  /*1800*/  USHF.L.U32 UR7, UR25, 0x6, URZ ;  /* 0x0000000619077899 */ /* 0x000fe200080006ff */
[----:B------:R-:W-:Y:S01]  /*1810*/  PLOP3.LUT P1, PT, P1, PT, PT, 0x8, 0x80 ;  /* 0x000000000080781c */ /* 0x000fe20000f2e170 */
[----:B------:R-:W-:Y:S01]  /*1820*/  USHF.L.U32 UR52, UR25, 0x7, URZ ;  /* 0x0000000719347899 */ /* 0x000fe200080006ff */
[----:B------:R-:W-:Y:S01]  /*1830*/  CS2R R10, SRZ ;  /* 0x00000000000a7805 */ /* 0x000fe2000001ff00 */
[----:B------:R-:W-:Y:S01]  /*1840*/  UISETP.NE.AND UP1, UPT, UR18, URZ, UPT ;  /* 0x000000ff1200728c */ /* 0x000fe2000bf25270 */
[----:B------:R-:W-:Y:S01]  /*1850*/  IMAD.MOV.U32 R9, RZ, RZ, RZ ;  /* 0x000000ffff097224 */ /* 0x000fe200078e00ff */
[----:B------:R-:W2:Y:S01]  /*1860*/  LDCU UR46, c[0x0][0x370] ;  /* 0x00006e00ff2e77ac */ /* 0x000ea20008000800 */
[----:B------:R-:W-:Y:S01]  /*1870*/  IMAD.MOV.U32 R8, RZ, RZ, 0x1 ;  /* 0x00000001ff087424 */ /* 0x000fe200078e00ff */
[----:B------:R-:W3:Y:S01]  /*1880*/  LDCU.64 UR40, c[0x0][0x348] ;  /* 0x00006900ff2877ac */ /* 0x000ee20008000a00 */
[----:B-1----:R-:W-:-:S02]  /*1890*/  UIADD3 UR5, UPT, UPT, UR6, 0x3f, URZ ;  /* 0x0000003f06057890 */ /* 0x002fc4000fffe0ff */
[----:B------:R-:W-:Y:S02]  /*18a0*/  UIADD3 UR55, UPT, UPT, UR6, 0x7e, URZ ;  /* 0x0000007e06377890 */ /* 0x000fe4000fffe0ff */
[----:B------:R-:W-:Y:S01]  /*18b0*/  USHF.R.S32.HI UR4, URZ, 0x1f, UR5 ;  /* 0x0000001fff047899 */ /* 0x000fe20008011405 */
[----:B------:R-:W1:Y:S03]  /*18c0*/  LDCU UR44, c[0x0][0x374] ;  /* 0x00006e80ff2c77ac */ /* 0x000e660008000800 */
[----:B------:R-:W-:Y:S02]  /*18d0*/  ULEA.HI UR4, UR4, UR5, URZ, 0x6 ;  /* 0x0000000504047291 */ /* 0x000fe4000f8f30ff */
[----:B------:R-:W-:Y:S02]  /*18e0*/  UIADD3 UR5, UPT, UPT, UR6, -0x1, URZ ;  /* 0xffffffff06057890 */ /* 0x000fe4000fffe0ff */
[----:B------:R-:W-:-:S02]  /*18f0*/  USHF.R.S32.HI UR48, URZ, 0x6, UR4 ;  /* 0x00000006ff307899 */ /* 0x000fc40008011404 */
[----:B------:R-:W-:Y:S02]  /*1900*/  UISETP.GE.U32.AND UP2, UPT, UR5, -0x7f, UPT ;  /* 0xffffff810500788c */ /* 0x000fe4000bf46070 */
[----:B------:R-:W-:Y:S02]  /*1910*/  UISETP.LT.U32.AND UP0, UPT, UR48, 0x4, UPT ;  /* 0x000000043000788c */ /* 0x000fe4000bf01070 */
[----:B------:R-:W-:Y:S02]  /*1920*/  ULOP3.LUT UR5, UR7, 0x40, URZ, 0xc0, !UPT ;  /* 0x0000004007057892 */ /* 0x000fe4000f8ec0ff */
[----:B------:R-:W-:Y:S02]  /*1930*/  USEL UR47, UR48, 0x4, UP0 ;  /* 0x00000004302f7887 */ /* 0x000fe40008000000 */
[----:B------:R-:W-:Y:S02]  /*1940*/  ULOP3.LUT UR52, UR52, 0x80, URZ, 0xc0, !UPT ;  /* 0x0000008034347892 */ /* 0x000fe4000f8ec0ff */
[----:B------:R-:W-:-:S02]  /*1950*/  UIADD3 UR4, UPT, UPT, UR47, -0x1, URZ ;  /* 0xffffffff2f047890 */ /* 0x000fc4000fffe0ff */
[----:B------:R-:W-:Y:S02]  /*1960*/  @UP2 UIADD3 UR4, UPT, UPT, UR47, URZ, URZ ;  /* 0x000000ff2f042290 */ /* 0x000fe4000fffe0ff */
[----:B------:R-:W-:Y:S02]  /*1970*/  USEL UR31, UR54, 0x2, UP1 ;  /* 0x00000002361f7887 */ /* 0x000fe40008800000 */
[----:B------:R-:W-:Y:S02]  /*1980*/  ULEA.HI UR50, UR30, UR5, URZ, 0x1b ;  /* 0x000000051e327291 */ /* 0x000fe4000f8fd8ff */
[----:B------:R-:W-:Y:S02]  /*1990*/  UIADD3 UR51, UPT, UPT, UR48, -UR47, URZ ;  /* 0x8000002f30337290 */ /* 0x000fe4000fffe0ff */
[----:B------:R-:W-:Y:S02]  /*19a0*/  UIADD3 UR37, UPT, UPT, UR4, 0x1, URZ ;  /* 0x0000000104257890 */ /* 0x000fe4000fffe0ff */
[----:B------:R-:W-:Y:S01]  /*19b0*/  UIADD3 UR49, UPT, UPT, -UR4, URZ, URZ ;  /* 0x000000ff04317290 */ /* 0x000fe2000fffe1ff */
[----:B-123--:R-:W-:-:S11]  /*19c0*/  UMOV UR15, URZ ;  /* 0x000000ff000f7c82 */ /* 0x00efd60008000000 */
.L_x_44:
[----:B------:R-:W-:Y:S01]  /*19d0*/  UISETP.NE.AND UP0, UPT, UR53, URZ, UPT ;  /* 0x000000ff3500728c */ /* 0x000fe2000bf05270 */
[----:B------:R-:W1:Y:S08]  /*19e0*/  S2UR UR53, SR_CgaCtaId ;  /* 0x00000000003579c3 */ /* 0x000e700000008800 */
[----:B------:R-:W-:Y:S05]  /*19f0*/  BRA.U UP0, `(.L_x_23) ;  /* 0x0000000100347547 */ /* 0x000fea000b800000 */
[----:B------:R-:W2:Y:S01]  /*1a00*/  S2R R0, SR_CgaCtaId ;  /* 0x0000000000007919 */ /* 0x000ea20000008800 */
[----:B------:R-:W-:-:S04]  /*1a10*/  MOV R2, 0x400 ;  /* 0x0000040000027802 */ /* 0x000fc80000000f00 */
[----:B--2---:R-:W-:Y:S02]  /*1a20*/  LEA R0, R0, R2, 0x18 ;  /* 0x0000000200007211 */ /* 0x004fe400078ec0ff */
[----:B------:R-:W-:-:S03]  /*1a30*/  SHF.L.U32 R2, R8, 0x1f, RZ ;  /* 0x0000001f08027819 */ /* 0x000fc600000006ff */
[----:B------:R-:W-:-:S04]  /*1a40*/  IMAD R0, R9, 0x8, R0 ;  /* 0x0000000809007824 */ /* 0x000fc800078e0200 */
[----:B------:R-:W2:Y:S02]  /*1a50*/  SYNCS.PHASECHK.TRANS64.TRYWAIT P0, [R0+URZ+0x100], R2 ;  /* 0x00010002000075a7 */ /* 0x000ea400080011ff */
[----:B--2---:R-:W-:Y:S05]  /*1a60*/  @!P0 BRA `(.L_x_24) ;  /* 0x000000a800808947 */ /* 0x004fea0003800000 */
.L_x_187:
[----:B------:R-:W-:Y:S01]  /*1a70*/  VIADD R9, R9, 0x1 ;  /* 0x0000000109097836 */ /* 0x000fe20000000000 */
[----:B------:R2:W-:Y:S04]  /*1a80*/  SYNCS.ARRIVE.TRANS64.A1T0 RZ, [R0+URZ+0xf0], RZ ;  /* 0x0000f0ff00ff79a7 */ /* 0x0005e800081000ff */
[----:B------:R-:W-:-:S04]  /*1a90*/  ISETP.NE.AND P0, PT, R9, 0x2, PT ;  /* 0x000000020900780c */ /* 0x000fc80003f05270 */
[----:B------:R-:W-:Y:S02]  /*1aa0*/  SEL R9, R9, RZ, P0 ;  /* 0x000000ff09097207 */ /* 0x000fe40000000000 */
[----:B--2---:R-:W-:-:S04]  /*1ab0*/  SEL R0, RZ, 0x1, P0 ;  /* 0x00000001ff007807 */ /* 0x004fc80000000000 */
[----:B------:R-:W-:-:S07]  /*1ac0*/  LOP3.LUT R8, R8, R0, RZ, 0x3c, !PT ;  /* 0x0000000008087212 */ /* 0x000fce00078e3cff */
.L_x_23:
[----:B------:R-:W-:Y:S01]  /*1ad0*/  UMOV UR14, 0x400 ;  /* 0x00000400000e7882 */ /* 0x000fe20000000000 */
[----:B------:R-:W-:Y:S01]  /*1ae0*/  SHF.L.U32 R0, R12, 0x1f, RZ ;  /* 0x0000001f0c007819 */ /* 0x000fe200000006ff */
[----:B-1----:R-:W-:Y:S02]  /*1af0*/  ULEA UR14, UR53, UR14, 0x18 ;  /* 0x0000000e350e7291 */ /* 0x002fe4000f8ec0ff */
[----:B------:R-:W-:Y:S02]  /*1b00*/  UISETP.GE.U32.AND UP0, UPT, UR55, 0x7f, UPT ;  /* 0x0000007f3700788c */ /* 0x000fe4000bf06070 */
[----:B------:R-:W-:Y:S02]  /*1b10*/  ULEA UR4, UR15, UR14, 0x3 ;  /* 0x0000000e0f047291 */ /* 0x000fe4000f8e18ff */
[----:B------:R-:W-:Y:S01]  /*1b20*/  ULEA UR19, UR24, UR52, 0x8 ;  /* 0x0000003418137291 */ /* 0x000fe2000f8e40ff */
[----:B------:R-:W-:-:S06]  /*1b30*/  UMOV UR13, URZ ;  /* 0x000000ff000d7c82 */ /* 0x000fcc0008000000 */
[----:B------:R1:W2:Y:S01]  /*1b40*/  SYNCS.PHASECHK.TRANS64.TRYWAIT P0, [UR4+0x20], R0 ;  /* 0x00002000ff0075a7 */ /* 0x0002a20008001104 */
[----:B------:R-:W-:-:S04]  /*1b50*/  ULEA.HI UR4, UR20, UR20, URZ, 0x1 ;  /* 0x0000001414047291 */ /* 0x000fc8000f8f08ff */
[----:B------:R-:W-:-:S04]  /*1b60*/  USHF.L.U32 UR4, UR4, 0x6, URZ ;  /* 0x0000000604047899 */ /* 0x000fc800080006ff */
[----:B------:R-:W-:-:S04]  /*1b70*/  ULOP3.LUT UR35, UR4, 0xffffff80, URZ, 0xc0, !UPT ;  /* 0xffffff8004237892 */ /* 0x000fc8000f8ec0ff */
[----:B------:R-:W-:Y:S01]  /*1b80*/  UIADD3 UR35, UPT, UPT, UR50, UR35, URZ ;  /* 0x0000002332237290 */ /* 0x000fe2000fffe0ff */
[----:B------:R-:W-:Y:S11]  /*1b90*/  BRA.U !UP0, `(.L_x_25) ;  /* 0x0000000108f87547 */ /* 0x000ff6000b800000 */
[----:B------:R-:W-:Y:S01]  /*1ba0*/  UMOV UR21, UR49 ;  /* 0x0000003100157c82 */ /* 0x000fe20008000000 */
[----:B------:R-:W-:Y:S01]  /*1bb0*/  UMOV UR4, UR15 ;  /* 0x0000000f00047c82 */ /* 0x000fe20008000000 */
[----:B------:R-:W-:-:S05]  /*1bc0*/  UMOV UR26, 0x20 ;  /* 0x00000020001a7882 */ /* 0x000fca0000000000 */
.L_x_31:
[----:B------:R-:W-:Y:S01]  /*1bd0*/  ULEA UR33, UR4, UR14, 0x3 ;  /* 0x0000000e04217291 */ /* 0x000fe2000f8e18ff */
[----:B------:R-:W-:Y:S01]  /*1be0*/  @P3 MOV R2, 0x18000 ;  /* 0x0001800000023802 */ /* 0x000fe20000000f00 */
[----:B--2-4-:R-:W-:Y:S10]  /*1bf0*/  @P0 BRA `(.L_x_26) ;  /* 0x00000000000c0947 */ /* 0x014ff40003800000 */
[----:B------:R-:W-:-:S04]  /*1c00*/  SHF.L.U32 R3, R12, 0x1f, RZ ;  /* 0x0000001f0c037819 */ /* 0x000fc800000006ff */
[----:B------:R-:W2:Y:S02]  /*1c10*/  SYNCS.PHASECHK.TRANS64.TRYWAIT P0, [UR33+0x20], R3 ;  /* 0x00002003ff0075a7 */ /* 0x000ea40008001121 */
[----:B--2---:R-:W-:Y:S05]  /*1c20*/  @!P0 BRA `(.L_x_27) ;  /* 0x000000a800248947 */ /* 0x004fea0003800000 */
.L_x_26:
[----:B------:R2:W-:Y:S01]  /*1c30*/  @P3 SYNCS.ARRIVE.TRANS64 RZ, [UR33], R2 ;  /* 0x00000002ffff39a7 */ /* 0x0005e20008000021 */
[----:B------:R-:W-:Y:S02]  /*1c40*/  ULOP3.LUT UR5, UR31, 0x2, URZ, 0xfc, !UPT ;  /* 0x000000021f057892 */ /* 0x000fe4000f8efcff */
[----:B------:R-:W-:Y:S02]  /*1c50*/  UIADD3 UR21, UPT, UPT, UR21, 0x1, URZ ;  /* 0x0000000115157890 */ /* 0x000fe4000fffe0ff */
[----:B------:R-:W-:Y:S02]  /*1c60*/  UISETP.NE.AND UP0, UPT, UR5, 0x2, UPT ;  /* 0x000000020500788c */ /* 0x000fe4000bf05270 */
[----:B------:R-:W-:-:S07]  /*1c70*/  UISETP.NE.AND UP2, UPT, UR21, 0x1, UPT ;  /* 0x000000011500788c */ /* 0x000fce000bf45270 */
[----:B------:R-:W-:Y:S05]  /*1c80*/  BRA.U UP0, `(.L_x_28) ;  /* 0x0000000100047547 */ /* 0x000fea000b800000 */
[----:B------:R-:W-:Y:S05]  /*1c90*/  BPT.TRAP 0x1 ;  /* 0x000000040000795c */ /* 0x000fea0000300000 */
.L_x_28:
[----:B------:R-:W-:Y:S04]  /*1ca0*/  BSSY.RECONVERGENT B0, `(.L_x_29) ;  /* 0x0000003000007945 */ /* 0x000fe80003800200 */
[----:B------:R-:W-:Y:S05]  /*1cb0*/  @!P2 BRA `(.L_x_30) ;  /* 0x000000000004a947 */ /* 0x000fea0003800000 */
[----:B------:R-:W-:Y:S05]  /*1cc0*/  BPT.TRAP 0x1 ;  /* 0x000000040000795c */ /* 0x000fea0000300000 */
.L_x_30:
[----:B------:R-:W-:Y:S05]  /*1cd0*/  BSYNC.RECONVERGENT B0 ;  /* 0x0000000000007941 */ /* 0x000fea0003800200 */
.L_x_29:
[----:B------:R-:W-:Y:S02]  /*1ce0*/  UIADD3 UR5, UPT, UPT, UR4, 0x1, URZ ;  /* 0x0000000104057890 */ /* 0x000fe4000fffe0ff */
[----:B------:R-:W-:Y:S02]  /*1cf0*/  ULEA UR24, UR4, UR30, 0xc ;  /* 0x0000001e04187291 */ /* 0x000fe4000f8e60ff */
[----:B------:R-:W-:Y:S02]  /*1d00*/  UISETP.NE.AND UP0, UPT, UR5, 0x4, UPT ;  /* 0x000000040500788c */ /* 0x000fe4000bf05270 */
[----:B------:R-:W-:Y:S02]  /*1d10*/  ULEA UR24, UR24, UR14, 0x2 ;  /* 0x0000000e18187291 */ /* 0x000fe4000f8e10ff */
[----:B------:R-:W-:Y:S02]  /*1d20*/  USEL UR6, URZ, 0x1, UP0 ;  /* 0x00000001ff067887 */ /* 0x000fe40008000000 */
[----:B------:R-:W-:-:S02]  /*1d30*/  USEL UR15, UR5, URZ, UP0 ;  /* 0x000000ff050f7287 */ /* 0x000fc40008000000 */
[----:B------:R-:W-:Y:S02]  /*1d40*/  ULEA UR8, UR4, UR14, 0xf ;  /* 0x0000000e04087291 */ /* 0x000fe4000f8e78ff */
[----:B------:R-:W-:Y:S01]  /*1d50*/  ULEA UR5, UR15, UR14, 0x3 ;  /* 0x0000000e0f057291 */ /* 0x000fe2000f8e18ff */
[----:B------:R-:W-:Y:S01]  /*1d60*/  LOP3.LUT R12, R12, UR6, RZ, 0x3c, !PT ;  /* 0x000000060c0c7c12 */ /* 0x000fe2000f8e3cff */
[----:B------:R-:W-:Y:S02]  /*1d70*/  UIADD3 UR6, UP1, UPT, UR40, 0x80, URZ ;  /* 0x0000008028067890 */ /* 0x000fe4000ff3e0ff */
[----:B------:R-:W-:Y:S01]  /*1d80*/  UIADD3 UR4, UP0, UPT, UR40, 0x180, URZ ;  /* 0x0000018028047890 */ /* 0x000fe2000ff1e0ff */
[----:B-1----:R-:W-:Y:S01]  /*1d90*/  SHF.L.U32 R0, R12, 0x1f, RZ ;  /* 0x0000001f0c007819 */ /* 0x002fe200000006ff */
[----:B------:R-:W-:Y:S02]  /*1da0*/  UIADD3 UR34, UPT, UPT, UR26, -0x20, URZ ;  /* 0xffffffe01a227890 */ /* 0x000fe4000fffe0ff */
[----:B------:R-:W-:Y:S01]  /*1db0*/  ULOP3.LUT UR33, UR33, 0xfefffff8, URZ, 0xc0, !UPT ;  /* 0xfefffff821217892 */ /* 0x000fe2000f8ec0ff */
[----:B------:R3:W4:Y:S01]  /*1dc0*/  SYNCS.PHASECHK.TRANS64.TRYWAIT P0, [UR5+0x20], R0 ;  /* 0x00002000ff0075a7 */ /* 0x0007220008001105 */
[----:B------:R-:W-:-:S02]  /*1dd0*/  UIADD3.X UR7, UPT, UPT, URZ, UR41, URZ, UP1, !UPT ;  /* 0x00000029ff077290 */ /* 0x000fc40008ffe4ff */
[----:B------:R-:W-:Y:S02]  /*1de0*/  UIADD3 UR32, UPT, UPT, UR24, 0x8400, URZ ;  /* 0x0000840018207890 */ /* 0x000fe4000fffe0ff */
[----:B------:R-:W-:Y:S02]  /*1df0*/  UPRMT UR13, URZ, 0x5410, UR29 ;  /* 0x00005410ff0d7896 */ /* 0x000fe4000800001d */
[----:B------:R-:W-:Y:S02]  /*1e00*/  UIADD3 UR24, UPT, UPT, UR24, 0xa400, URZ ;  /* 0x0000a40018187890 */ /* 0x000fe4000fffe0ff */
[----:B------:R-:W-:Y:S02]  /*1e10*/  UIADD3.X UR5, UPT, UPT, URZ, UR41, URZ, UP0, !UPT ;  /* 0x00000029ff057290 */ /* 0x000fe400087fe4ff */
[----:B------:R-:W-:Y:S02]  /*1e20*/  UIADD3 UR16, UPT, UPT, UR8, 0x18400, URZ ;  /* 0x0001840008107890 */ /* 0x000fe4000fffe0ff */
[----:B------:R-:W-:Y:S01]  /*1e30*/  UIADD3 UR8, UPT, UPT, UR8, 0x1c400, URZ ;  /* 0x0001c40008087890 */ /* 0x000fe2000fffe0ff */
[----:B------:R-:W-:Y:S01]  /*1e40*/  UMOV UR22, 0x0 ;  /* 0x0000000000167882 */ /* 0x000fe20000000000 */
[----:B------:R-:W-:Y:S01]  /*1e50*/  UMOV UR23, 0x10000000 ;  /* 0x1000000000177882 */ /* 0x000fe20000000000 */
[----:B------:R-:W-:Y:S01]  /*1e60*/  UMOV UR27, UR35 ;  /* 0x00000023001b7c82 */ /* 0x000fe20008000000 */
[----:B------:R-:W-:Y:S01]  /*1e70*/  UMOV UR28, UR36 ;  /* 0x00000024001c7c82 */ /* 0x000fe20008000000 */
[----:B------:R-:W-:Y:S01]  /*1e80*/  UMOV UR25, UR33 ;  /* 0x0000002100197c82 */ /* 0x000fe20008000000 */
[----:B------:R-:W-:Y:S01]  /*1e90*/  UMOV UR20, UR36 ;  /* 0x0000002400147c82 */ /* 0x000fe20008000000 */
[----:B------:R-:W-:Y:S01]  /*1ea0*/  UMOV UR17, UR33 ;  /* 0x0000002100117c82 */ /* 0x000fe20008000000 */
[----:B------:R-:W-:Y:S01]  /*1eb0*/  UMOV UR18, UR34 ;  /* 0x0000002200127c82 */ /* 0x000fe20008000000 */
[----:B------:R-:W-:Y:S01]  /*1ec0*/  UTMALDG.3D.MULTICAST.2CTA [UR32], [UR6], UR13, desc[UR22] ;  /* 0x00001620060073b4 */ /* 0x000fe2000821180d */
[----:B------:R-:W-:Y:S01]  /*1ed0*/  UMOV UR10, UR26 ;  /* 0x0000001a000a7c82 */ /* 0x000fe20008000000 */
[----:B------:R-:W-:Y:S01]  /*1ee0*/  UMOV UR11, UR19 ;  /* 0x00000013000b7c82 */ /* 0x000fe20008000000 */
[----:B------:R-:W-:Y:S01]  /*1ef0*/  UMOV UR12, UR36 ;  /* 0x00000024000c7c82 */ /* 0x000fe20008000000 */
[----:B------:R-:W-:Y:S01]  /*1f00*/  UMOV UR9, UR33 ;  /* 0x0000002100097c82 */ /* 0x000fe20008000000 */
[----:B------:R1:W-:Y:S01]  /*1f10*/  UTMALDG.3D.MULTICAST.2CTA [UR24], [UR6], UR13, desc[UR22] ;  /* 0x00001618060073b4 */ /* 0x0003e2000821180d */
[----:B------:R-:W-:Y:S01]  /*1f20*/  UTMALDG.3D.2CTA [UR16], [UR4], desc[UR22] ;  /* 0x00001610040075b4 */ /* 0x000fe20008211000 */
[----:B------:R2:W-:Y:S01]  /*1f30*/  UTMALDG.3D.2CTA [UR8], [UR4], desc[UR22] ;  /* 0x00001608040075b4 */ /* 0x0005e20008211000 */
[----:B-1----:R-:W-:Y:S01]  /*1f40*/  UIADD3 UR26, UPT, UPT, UR26, 0x40, URZ ;  /* 0x000000401a1a7890 */ /* 0x002fe2000fffe0ff */
[----:B------:R-:W-:Y:S01]  /*1f50*/  UMOV UR13, UR37 ;  /* 0x00000025000d7c82 */ /* 0x000fe20008000000 */
[----:B--2---:R-:W-:Y:S01]  /*1f60*/  UMOV UR4, UR15 ;  /* 0x0000000f00047c82 */ /* 0x004fe20008000000 */
[----:B---3--:R-:W-:Y:S09]  /*1f70*/  BRA.U UP2, `(.L_x_31) ;  /* 0xfffffffd02147547 */ /* 0x008ff2000b83ffff */
.L_x_25:
[----:B------:R-:W-:Y:S01]  /*1f80*/  ULEA UR4, UR15, UR14, 0x3 ;  /* 0x0000000e0f047291 */ /* 0x000fe2000f8e18ff */
[----:B-1----:R-:W-:Y:S01]  /*1f90*/  SHF.L.U32 R0, R12, 0x1f, RZ ;  /* 0x0000001f0c007819 */ /* 0x002fe200000006ff */
[----:B------:R-:W-:Y:S01]  /*1fa0*/  @!P1 SYNCS.ARRIVE.TRANS64.A1T0 RZ, [UR14+0x88], RZ ;  /* 0x000088ffffff99a7 */ /* 0x000fe2000810000e */
[----:B------:R-:W-:-:S06]  /*1fb0*/  UISETP.GT.AND UP0, UPT, UR48, UR47, UPT ;  /* 0x0000002f3000728c */ /* 0x000fcc000bf04270 */
[----:B------:R1:W3:Y:S03]  /*1fc0*/  SYNCS.PHASECHK.TRANS64.TRYWAIT P1, [UR4+0x20], R0 ;  /* 0x00002000ff0075a7 */ /* 0x0002e60008021104 */
[----:B------:R-:W-:Y:S05]  /*1fd0*/  BRA.U !UP0, `(.L_x_32) ;  /* 0x0000000508047547 */ /* 0x000fea000b800000 */
[----:B------:R-:W-:Y:S01]  /*1fe0*/  UIADD3 UR21, UPT, UPT, UR51, UR13, URZ ;  /* 0x0000000d33157290 */ /* 0x000fe2000fffe0ff */
[----:B------:R-:W-:-:S11]  /*1ff0*/  UMOV UR6, UR15 ;  /* 0x0000000f00067c82 */ /* 0x000fd60008000000 */
.L_x_40:
[----:B------:R-:W-:Y:S01]  /*2000*/  ULEA UR7, UR6, UR14, 0x3 ;  /* 0x0000000e06077291 */ /* 0x000fe2000f8e18ff */
[----:B---3--:R-:W-:Y:S01]  /*2010*/  @P3 MOV R2, 0x18000 ;  /* 0x0001800000023802 */ /* 0x008fe20000000f00 */
[----:B--23--:R-:W-:Y:S10]  /*2020*/  @P1 BRA `(.L_x_33) ;  /* 0x00000000000c1947 */ /* 0x00cff40003800000 */
[----:B------:R-:W-:-:S04]  /*2030*/  SHF.L.U32 R3, R12, 0x1f, RZ ;  /* 0x0000001f0c037819 */ /* 0x000fc800000006ff */
[----:B--2-4-:R-:W2:Y:S02]  /*2040*/  SYNCS.PHASECHK.TRANS64.TRYWAIT P0, [UR7+0x20], R3 ;  /* 0x00002003ff0075a7 */ /* 0x014ea40008001107 */
[----:B--2---:R-:W-:Y:S05]  /*2050*/  @!P0 BRA `(.L_x_34) ;  /* 0x000000a400308947 */ /* 0x004fea0003800000 */
.L_x_33:
[----:B------:R3:W-:Y:S01]  /*2060*/  @P3 SYNCS.ARRIVE.TRANS64 RZ, [UR7], R2 ;  /* 0x00000002ffff39a7 */ /* 0x0007e20008000007 */
[----:B------:R-:W-:-:S04]  /*2070*/  ULOP3.LUT UR4, UR31, 0x2, URZ, 0xfc, !UPT ;  /* 0x000000021f047892 */ /* 0x000fc8000f8efcff */
[----:B------:R-:W-:-:S09]  /*2080*/  UISETP.NE.AND UP0, UPT, UR4, 0x2, UPT ;  /* 0x000000020400788c */ /* 0x000fd2000bf05270 */
[----:B------:R-:W-:Y:S05]  /*2090*/  BRA.U UP0, `(.L_x_35) ;  /* 0x0000000100047547 */ /* 0x000fea000b800000 */
[----:B------:R-:W-:Y:S05]  /*20a0*/  BPT.TRAP 0x1 ;  /* 0x000000040000795c */ /* 0x000fea0000300000 */
.L_x_35:
[----:B------:R-:W-:Y:S04]  /*20b0*/  BSSY.RECONVERGENT B0, `(.L_x_36) ;  /* 0x0000003000007945 */ /* 0x000fe80003800200 */
[----:B------:R-:W-:Y:S05]  /*20c0*/  @!P2 BRA `(.L_x_37) ;  /* 0x000000000004a947 */ /* 0x000fea0003800000 */
[----:B------:R-:W-:Y:S05]  /*20d0*/  BPT.TRAP 0x1 ;  /* 0x000000040000795c */ /* 0x000fea0000300000 */
.L_x_37:
[----:B------:R-:W-:Y:S05]  /*20e0*/  BSYNC.RECONVERGENT B0 ;  /* 0x0000000000007941 */ /* 0x000fea0003800200 */
.L_x_36:
[----:B------:R-:W-:Y:S01]  /*20f0*/  UIADD3 UR4, UPT, UPT, UR6, 0x1, URZ ;  /* 0x0000000106047890 */ /* 0x000fe2000fffe0ff */
[----:B------:R-:W-:Y:S01]  /*2100*/  BSSY.RECONVERGENT B0, `(.L_x_38) ;  /* 0x000002a000007945 */ /* 0x000fe20003800200 */
[----:B--2-4-:R-:W-:Y:S02]  /*2110*/  ELECT P0, URZ, PT ;  /* 0x0000000000ff782f */ /* 0x014fe40003800000 */
[----:B------:R-:W-:-:S04]  /*2120*/  UISETP.NE.AND UP0, UPT, UR4, 0x4, UPT ;  /* 0x000000040400788c */ /* 0x000fc8000bf05270 */
[----:B------:R-:W-:Y:S02]  /*2130*/  USEL UR5, URZ, 0x1, UP0 ;  /* 0x00000001ff057887 */ /* 0x000fe40008000000 */
[----:B------:R-:W-:-:S04]  /*2140*/  USEL UR15, UR4, URZ, UP0 ;  /* 0x000000ff040f7287 */ /* 0x000fc80008000000 */
[----:B------:R-:W-:Y:S01]  /*2150*/  ULEA UR4, UR15, UR14, 0x3 ;  /* 0x0000000e0f047291 */ /* 0x000fe2000f8e18ff */
[----:B------:R-:W-:-:S04]  /*2160*/  LOP3.LUT R12, R12, UR5, RZ, 0x3c, !PT ;  /* 0x000000050c0c7c12 */ /* 0x000fc8000f8e3cff */
[----:B-1----:R-:W-:-:S04]  /*2170*/  SHF.L.U32 R0, R12, 0x1f, RZ ;  /* 0x0000001f0c007819 */ /* 0x002fc800000006ff */
[----:B------:R1:W2:Y:S01]  /*2180*/  SYNCS.PHASECHK.TRANS64.TRYWAIT P1, [UR4+0x20], R0 ;  /* 0x00002000ff0075a7 */ /* 0x0002a20008021104 */
[----:B------:R-:W-:Y:S05]  /*2190*/  @!P0 BRA `(.L_x_39) ;  /* 0x0000000000808947 */ /* 0x000fea0003800000 */
[----:B------:R-:W-:Y:S02]  /*21a0*/  ULEA UR24, UR6, UR30, 0xc ;  /* 0x0000001e06187291 */ /* 0x000fe4000f8e60ff */
[----:B------:R-:W-:Y:S02]  /*21b0*/  UIADD3 UR4, UP1, UPT, UR40, 0x80, URZ ;  /* 0x0000008028047890 */ /* 0x000fe4000ff3e0ff */
[----:B------:R-:W-:Y:S02]  /*21c0*/  ULEA UR24, UR24, UR14, 0x2 ;  /* 0x0000000e18187291 */ /* 0x000fe4000f8e10ff */
[----:B------:R-:W-:Y:S02]  /*21d0*/  USHF.L.U32 UR34, UR13, 0x6, URZ ;  /* 0x000000060d227899 */ /* 0x000fe400080006ff */
[----:B------:R-:W-:Y:S02]  /*21e0*/  ULEA UR8, UR6, UR14, 0xf ;  /* 0x0000000e06087291 */ /* 0x000fe4000f8e78ff */
[----:B------:R-:W-:-:S02]  /*21f0*/  UIADD3 UR22, UP0, UPT, UR40, 0x180, URZ ;  /* 0x0000018028167890 */ /* 0x000fc4000ff1e0ff */
[----:B------:R-:W-:Y:S02]  /*2200*/  ULOP3.LUT UR33, UR7, 0xfefffff8, URZ, 0xc0, !UPT ;  /* 0xfefffff807217892 */ /* 0x000fe4000f8ec0ff */
[----:B------:R-:W-:Y:S02]  /*2210*/  UIADD3.X UR5, UPT, UPT, URZ, UR41, URZ, UP1, !UPT ;  /* 0x00000029ff057290 */ /* 0x000fe40008ffe4ff */
[----:B------:R-:W-:Y:S02]  /*2220*/  UIADD3 UR32, UPT, UPT, UR24, 0x8400, URZ ;  /* 0x0000840018207890 */ /* 0x000fe4000fffe0ff */
[----:B------:R-:W-:Y:S02]  /*2230*/  UPRMT UR10, URZ, 0x5410, UR29 ;  /* 0x00005410ff0a7896 */ /* 0x000fe4000800001d */
[----:B------:R-:W-:Y:S02]  /*2240*/  UIADD3 UR26, UPT, UPT, UR34, 0x20, URZ ;  /* 0x00000020221a7890 */ /* 0x000fe4000fffe0ff */
[----:B------:R-:W-:-:S02]  /*2250*/  UIADD3 UR24, UPT, UPT, UR24, 0xa400, URZ ;  /* 0x0000a40018187890 */ /* 0x000fc4000fffe0ff */
        /* <DEDUP_REMOVED lines=13> */
[----:B------:R-:W-:Y:S01]  /*2330*/  UMOV UR12, UR36 ;  /* 0x00000024000c7c82 */ /* 0x000fe20008000000 */
[----:B------:R-:W-:Y:S01]  /*2340*/  UMOV UR9, UR33 ;  /* 0x0000002100097c82 */ /* 0x000fe20008000000 */
[----:B------:R4:W-:Y:S01]  /*2350*/  UTMALDG.3D.MULTICAST.2CTA [UR24], [UR4], UR10, desc[UR38] ;  /* 0x00002618040073b4 */ /* 0x0009e2000821180a */
[----:B------:R1:W-:Y:S01]  /*2360*/  UTMALDG.3D.2CTA [UR16], [UR22], desc[UR38] ;  /* 0x00002610160075b4 */ /* 0x0003e20008211000 */
[----:B----4-:R-:W-:-:S02]  /*2370*/  UMOV UR10, UR26 ;  /* 0x0000001a000a7c82 */ /* 0x010fc40008000000 */
[----:B------:R1:W-:Y:S02]  /*2380*/  UTMALDG.3D.2CTA [UR8], [UR22], desc[UR38] ;  /* 0x00002608160075b4 */ /* 0x0003e40008211000 */
[----:B-1----:R-:W-:Y:S01]  /*2390*/  NOP ;  /* 0x0000000000007918 */ /* 0x002fe20000000000 */
.L_x_39:
[----:B------:R-:W-:Y:S05]  /*23a0*/  BSYNC.RECONVERGENT B0 ;  /* 0x0000000000007941 */ /* 0x000fea0003800200 */
.L_x_38:
[----:B------:R-:W-:Y:S01]  /*23b0*/  UIADD3 UR13, UPT, UPT, UR13, 0x1, URZ ;  /* 0x000000010d0d7890 */ /* 0x000fe2000fffe0ff */
[----:B------:R-:W-:-:S03]  /*23c0*/  UMOV UR6, UR15 ;  /* 0x0000000f00067c82 */ /* 0x000fc60008000000 */
[----:B------:R-:W-:-:S09]  /*23d0*/  UISETP.NE.AND UP0, UPT, UR13, UR21, UPT ;  /* 0x000000150d00728c */ /* 0x000fd2000bf05270 */
[----:B------:R-:W-:Y:S05]  /*23e0*/  BRA.U UP0, `(.L_x_40) ;  /* 0xfffffffd00047547 */ /* 0x000fea000b83ffff */
.L_x_32:
[C---:B------:R-:W-:Y:S01]  /*23f0*/  LEA R3, R11.reuse, UR14, 0x3 ;  /* 0x0000000e0b037c11 */ /* 0x040fe2000f8e18ff */
[----:B------:R-:W-:Y:S01]  /*2400*/  NOP ;  /* 0x0000000000007918 */ /* 0x000fe20000000000 */
[----:B-1----:R-:W-:Y:S02]  /*2410*/  SHF.L.U32 R0, R10, 0x1f, RZ ;  /* 0x0000001f0a007819 */ /* 0x002fe400000006ff */
[----:B------:R-:W-:Y:S02]  /*2420*/  LEA R4, R11, UR14, 0x4 ;  /* 0x0000000e0b047c11 */ /* 0x000fe4000f8e20ff */
[----:B--2-4-:R-:W1:Y:S02]  /*2430*/  SYNCS.PHASECHK.TRANS64.TRYWAIT P0, [R3+URZ+0x90], R0 ;  /* 0x00009000030075a7 */ /* 0x014e6400080011ff */
[----:B-1----:R-:W-:Y:S05]  /*2440*/  @!P0 BRA `(.L_x_41) ;  /* 0x000000a0004c8947 */ /* 0x002fea0003800000 */
.L_x_190:
[----:B------:R-:W2:Y:S01]  /*2450*/  LDS.128 R4, [R4+0x120] ;  /* 0x0001200004047984 */ /* 0x000ea20000000c00 */
[----:B------:R-:W-:Y:S01]  /*2460*/  UISETP.GE.AND UP0, UPT, UR45, 0x1, UPT ;  /* 0x000000012d00788c */ /* 0x000fe2000bf06270 */
[----:B------:R-:W-:Y:S01]  /*2470*/  @!PT LDS RZ, [RZ] ;  /* 0x00000000fffff984 */ /* 0x000fe20000000800 */
[----:B------:R-:W-:Y:S01]  /*2480*/  @!PT LDS RZ, [RZ] ;  /* 0x00000000fffff984 */ /* 0x000fe20000000800 */
[----:B------:R-:W-:Y:S01]  /*2490*/  @!PT LDS RZ, [RZ] ;  /* 0x00000000fffff984 */ /* 0x000fe20000000800 */
[----:B------:R-:W-:Y:S01]  /*24a0*/  @!PT LDS RZ, [RZ] ;  /* 0x00000000fffff984 */ /* 0x000fe20000000800 */
[----:B------:R4:W-:Y:S06]  /*24b0*/  MEMBAR.ALL.CTA ;  /* 0x0000000000007992 */ /* 0x0009ec0000008000 */
[----:B----4-:R-:W4:Y:S01]  /*24c0*/  FENCE.VIEW.ASYNC.S ;  /* 0x00000000000073c6 */ /* 0x010f220000000000 */
[----:B--2---:R-:W-:-:S13]  /*24d0*/  LOP3.LUT P0, RZ, R6, 0x1, RZ, 0xc0, !PT ;  /* 0x0000000106ff7812 */ /* 0x004fda000780c0ff */
[----:B----4-:R-:W-:Y:S01]  /*24e0*/  VOTEU.ANY UP1, P0 ;  /* 0x0000000000ff7886 */ /* 0x010fe20000020100 */
[----:B------:R-:W-:-:S13]  /*24f0*/  PLOP3.LUT P0, PT, PT, PT, UP1, 0x80, 0x8 ;  /* 0x000000000008781c */ /* 0x000fda0003f0f018 */
[----:B-1----:R-:W-:Y:S02]  /*2500*/  @P0 LOP3.LUT R0, R5, 0xffff, RZ, 0xc0, !PT ;  /* 0x0000ffff05000812 */ /* 0x002fe400078ec0ff */
[----:B---3--:R-:W-:Y:S02]  /*2510*/  @P0 MOV R2, R4 ;  /* 0x0000000400020202 */ /* 0x008fe40000000f00 */
[----:B------:R-:W-:Y:S01]  /*2520*/  @P0 R2UR UR5, R0 ;  /* 0x00000000000502ca */ /* 0x000fe200000e0000 */
[----:B------:R-:W-:Y:S01]  /*2530*/  VIADD R0, R3, 0xa0 ;  /* 0x000000a003007836 */ /* 0x000fe20000000000 */
[----:B------:R-:W-:Y:S02]  /*2540*/  @P0 SHF.R.U32.HI R4, RZ, 0x10, R5 ;  /* 0x00000010ff040819 */ /* 0x000fe40000011605 */
[----:B------:R-:W-:Y:S02]  /*2550*/  @P0 R2UR UR6, R2 ;  /* 0x00000000020602ca */ /* 0x000fe400000e0000 */
[----:B------:R-:W-:-:S02]  /*2560*/  PRMT R0, RZ, 0x654, R0 ;  /* 0x00000654ff007816 */ /* 0x000fc40000000000 */
[----:B------:R-:W-:Y:S02]  /*2570*/  @P0 R2UR UR4, R4 ;  /* 0x00000000040402ca */ /* 0x000fe400000e0000 */
[----:B------:R1:W-:Y:S03]  /*2580*/  SYNCS.ARRIVE.TRANS64.RED.A1T0 RZ, [R0+URZ], RZ ;  /* 0x000000ff00ff79a7 */ /* 0x0003e600081004ff */
[----:B------:R-:W-:-:S04]  /*2590*/  @UP1 UMOV UR42, UR5 ;  /* 0x00000005002a1c82 */ /* 0x000fc80008000000 */
[----:B------:R-:W-:-:S04]  /*25a0*/  @UP1 UMOV UR43, UR6 ;  /* 0x00000006002b1c82 */ /* 0x000fc80008000000 */
[----:B------:R-:W-:Y:S01]  /*25b0*/  @UP1 UMOV UR36, UR4 ;  /* 0x0000000400241c82 */ /* 0x000fe20008000000 */
[----:B------:R-:W-:Y:S05]  /*25c0*/  BRA.U !UP0, `(.L_x_42) ;  /* 0x0000000108d47547 */ /* 0x000fea000b800000 */
[----:B------:R-:W2:Y:S01]  /*25d0*/  LDCU.128 UR16, c[0x0][0xb10] ;  /* 0x00016200ff1077ac */ /* 0x000ea20008000c00 */
[----:B------:R-:W3:Y:S01]  /*25e0*/  LDCU UR23, c[0x0][0xb20] ;  /* 0x00016400ff1777ac */ /* 0x000ee20008000800 */
[----:B------:R-:W4:Y:S01]  /*25f0*/  LDCU UR22, c[0x0][0xb0c] ;  /* 0x00016180ff1677ac */ /* 0x000f220008000800 */
[----:B------:R-:W1:Y:S01]  /*2600*/  LDCU.64 UR8, c[0x0][0xb28] ;  /* 0x00016500ff0877ac */ /* 0x000e620008000a00 */
[----:B------:R-:W-:Y:S02]  /*2610*/  UISETP.NE.AND UP3, UPT, UR45, 0x1, UPT ;  /* 0x000000012d00788c */ /* 0x000fe4000bf65270 */
[----:B--2---:R-:W-:Y:S02]  /*2620*/  UIMAD.WIDE.U32 UR6, UR44, UR19, URZ ;  /* 0x000000132c0672a5 */ /* 0x004fe4000f8e00ff */
[----:B------:R-:W-:Y:S02]  /*2630*/  UIMAD.WIDE.U32 UR4, UR46, UR16, URZ ;  /* 0x000000102e0472a5 */ /* 0x000fe4000f8e00ff */
[----:B------:R-:W-:-:S02]  /*2640*/  UISETP.NE.AND UP0, UPT, UR18, 0x1, UPT ;  /* 0x000000011200788c */ /* 0x000fc4000bf05270 */
[----:B------:R-:W-:Y:S01]  /*2650*/  UIMAD.WIDE.U32 UR20, UR42, UR19, URZ ;  /* 0x000000132a1472a5 */ /* 0x000fe2000f8e00ff */
[----:B------:R-:W-:Y:S02]  /*2660*/  UMOV UR6, UR7 ;  /* 0x0000000700067c82 */ /* 0x000fe40008000000 */
[----:B------:R-:W-:Y:S01]  /*2670*/  UMOV UR4, UR5 ;  /* 0x0000000500047c82 */ /* 0x000fe20008000000 */
[----:B---3--:R-:W-:Y:S02]  /*2680*/  USHF.R.U32.HI UR6, URZ, UR23, UR6 ;  /* 0x00000017ff067299 */ /* 0x008fe40008011606 */
[----:B----4-:R-:W-:Y:S02]  /*2690*/  UISETP.NE.AND UP2, UPT, UR22, 0x1, UPT ;  /* 0x000000011600788c */ /* 0x010fe4000bf45270 */
[----:B------:R-:W-:Y:S02]  /*26a0*/  USHF.R.U32.HI UR4, URZ, UR17, UR4 ;  /* 0x00000011ff047299 */ /* 0x000fe40008011604 */
[----:B------:R-:W-:-:S02]  /*26b0*/  USEL UR5, UR44, UR6, !UP0 ;  /* 0x000000062c057287 */ /* 0x000fc4000c000000 */
[----:B------:R-:W-:Y:S02]  /*26c0*/  USEL UR6, UR46, UR4, !UP2 ;  /* 0x000000042e067287 */ /* 0x000fe4000d000000 */
[----:B-1----:R-:W-:Y:S01]  /*26d0*/  UIMAD.WIDE.U32 UR10, UR5, UR8, URZ ;  /* 0x00000008050a72a5 */ /* 0x002fe2000f8e00ff */
[----:B------:R-:W-:Y:S01]  /*26e0*/  UMOV UR4, UR21 ;  /* 0x0000001500047c82 */ /* 0x000fe20008000000 */
[----:B------:R-:W-:Y:S02]  /*26f0*/  UIMAD.WIDE.U32 UR12, UR43, UR16, URZ ;  /* 0x000000102b0c72a5 */ /* 0x000fe4000f8e00ff */
[----:B------:R-:W-:-:S03]  /*2700*/  UIMAD.WIDE.U32 UR20, UR6, UR8, URZ ;  /* 0x00000008061472a5 */ /* 0x000fc6000f8e00ff */
[----:B------:R-:W-:Y:S01]  /*2710*/  UMOV UR10, UR11 ;  /* 0x0000000b000a7c82 */ /* 0x000fe20008000000 */
[----:B------:R-:W-:Y:S02]  /*2720*/  USHF.R.U32.HI UR4, URZ, UR23, UR4 ;  /* 0x00000017ff047299 */ /* 0x000fe40008011604 */
[----:B------:R-:W-:Y:S01]  /*2730*/  @UP3 USHF.R.U32.HI UR5, URZ, UR9, UR10 ;  /* 0x00000009ff053299 */ /* 0x000fe2000801160a */
[----:B------:R-:W-:Y:S01]  /*2740*/  UMOV UR12, UR13 ;  /* 0x0000000d000c7c82 */ /* 0x000fe20008000000 */
[----:B------:R-:W-:Y:S01]  /*2750*/  UMOV UR20, UR21 ;  /* 0x0000001500147c82 */ /* 0x000fe20008000000 */
[----:B------:R-:W-:Y:S02]  /*2760*/  USHF.R.U32.HI UR17, URZ, UR17, UR12 ;  /* 0x00000011ff117299 */ /* 0x000fe4000801160c */
[----:B------:R-:W-:Y:S02]  /*2770*/  USEL UR4, UR42, UR4, !UP0 ;  /* 0x000000042a047287 */ /* 0x000fe4000c000000 */
[----:B------:R-:W-:-:S02]  /*2780*/  @UP3 USHF.R.U32.HI UR6, URZ, UR9, UR20 ;  /* 0x00000009ff063299 */ /* 0x000fc40008011614 */
[----:B------:R-:W-:Y:S02]  /*2790*/  UIMAD UR7, UR45, UR5, URZ ;  /* 0x000000052d0772a4 */ /* 0x000fe4000f8e02ff */
[----:B------:R-:W-:Y:S02]  /*27a0*/  USEL UR5, UR43, UR17, !UP2 ;  /* 0x000000112b057287 */ /* 0x000fe4000d000000 */
[----:B------:R-:W-:Y:S02]  /*27b0*/  UIMAD UR10, UR45, UR6, URZ ;  /* 0x000000062d0a72a4 */ /* 0x000fe4000f8e02ff */
[----:B------:R-:W-:Y:S02]  /*27c0*/  UISETP.GE.AND UP0, UPT, UR4, UR7, UPT ;  /* 0x000000070400728c */ /* 0x000fe4000bf06270 */
[----:B------:R-:W-:Y:S02]  /*27d0*/  UIMAD.WIDE.U32 UR12, UR4, UR8, URZ ;  /* 0x00000008040c72a5 */ /* 0x000fe4000f8e00ff */
[----:B------:R-:W-:-:S02]  /*27e0*/  UISETP.GE.OR UP0, UPT, UR5, UR10, UP0 ;  /* 0x0000000a0500728c */ /* 0x000fc40008706670 */
        /* <DEDUP_REMOVED lines=19> */
.L_x_42:
[----:B------:R-:W2:Y:S02]  /*2920*/  LDCU UR4, c[0x0][0xb30] ;  /* 0x00016600ff0477ac */ /* 0x000ea40008000800 */
[----:B--2---:R-:W-:-:S09]  /*2930*/  UISETP.NE.AND UP0, UPT, UR4, 0x1, UPT ;  /* 0x000000010400788c */ /* 0x004fd2000bf05270 */
[----:B------:R-:W-:Y:S05]  /*2940*/  BRA.U UP0, `(.L_x_43) ;  /* 0x0000000100447547 */ /* 0x000fea000b800000 */
[----:B------:R-:W2:Y:S01]  /*2950*/  LDCU.128 UR8, c[0x0][0xb10] ;  /* 0x00016200ff0877ac */ /* 0x000ea20008000c00 */
[----:B------:R-:W3:Y:S01]  /*2960*/  LDCU UR12, c[0x0][0xb0c] ;  /* 0x00016180ff0c77ac */ /* 0x000ee20008000800 */
[----:B------:R-:W4:Y:S01]  /*2970*/  LDCU UR13, c[0x0][0xb20] ;  /* 0x00016400ff0d77ac */ /* 0x000f220008000800 */
[----:B--2---:R-:W-:Y:S02]  /*2980*/  UIMAD.WIDE.U32 UR6, UR43, UR8, URZ ;  /* 0x000000082b0672a5 */ /* 0x004fe4000f8e00ff */
[----:B------:R-:W-:Y:S02]  /*2990*/  UIMAD.WIDE.U32 UR4, UR42, UR11, URZ ;  /* 0x0000000b2a0472a5 */ /* 0x000fe4000f8e00ff */
[----:B---3--:R-:W-:Y:S02]  /*29a0*/  UISETP.NE.AND UP2, UPT, UR12, 0x1, UPT ;  /* 0x000000010c00788c */ /* 0x008fe4000bf45270 */
[----:B------:R-:W-:Y:S01]  /*29b0*/  UISETP.NE.AND UP0, UPT, UR10, 0x1, UPT ;  /* 0x000000010a00788c */ /* 0x000fe2000bf05270 */
[----:B------:R-:W-:-:S02]  /*29c0*/  UMOV UR6, UR7 ;  /* 0x0000000700067c82 */ /* 0x000fc40008000000 */
[----:B------:R-:W-:Y:S01]  /*29d0*/  UMOV UR4, UR5 ;  /* 0x0000000500047c82 */ /* 0x000fe20008000000 */
[----:B------:R-:W-:Y:S02]  /*29e0*/  USHF.R.U32.HI UR9, URZ, UR9, UR6 ;  /* 0x00000009ff097299 */ /* 0x000fe40008011606 */
[----:B----4-:R-:W-:Y:S02]  /*29f0*/  USHF.R.U32.HI UR4, URZ, UR13, UR4 ;  /* 0x0000000dff047299 */ /* 0x010fe40008011604 */
[----:B------:R-:W-:Y:S02]  /*2a00*/  USEL UR5, UR43, UR9, !UP2 ;  /* 0x000000092b057287 */ /* 0x000fe4000d000000 */
[----:B------:R-:W-:-:S04]  /*2a10*/  USEL UR4, UR42, UR4, !UP0 ;  /* 0x000000042a047287 */ /* 0x000fc8000c000000 */
[----:B------:R-:W-:Y:S02]  /*2a20*/  UIADD3 UR6, UPT, UPT, UR5, -UR4, URZ ;  /* 0x8000000405067290 */ /* 0x000fe4000fffe0ff */
[----:B------:R-:W-:Y:S02]  /*2a30*/  UIADD3 UR4, UPT, UPT, -UR5, UR4, URZ ;  /* 0x0000000405047290 */ /* 0x000fe4000fffe1ff */
[----:B------:R-:W-:Y:S02]  /*2a40*/  UIMAD UR42, UR6, UR10, UR42 ;  /* 0x0000000a062a72a4 */ /* 0x000fe4000f8e022a */
[----:B------:R-:W-:-:S12]  /*2a50*/  UIMAD UR43, UR4, UR12, UR43 ;  /* 0x0000000c042b72a4 */ /* 0x000fd8000f8e022b */
.L_x_43:
[----:B------:R-:W-:Y:S01]  /*2a60*/  VIADD R11, R11, 0x1 ;  /* 0x000000010b0b7836 */ /* 0x000fe20000000000 */
[----:B------:R-:W-:Y:S02]  /*2a70*/  R2UR UR5, R55 ;  /* 0x00000000370572ca */ /* 0x000fe400000e0000 */
[----:B------:R-:W-:Y:S02]  /*2a80*/  R2UR UR4, R54 ;  /* 0x00000000360472ca */ /* 0x000fe400000e0000 */
[C---:B------:R-:W-:Y:S02]  /*2a90*/  ISETP.NE.AND P0, PT, R11.reuse, 0x2, PT ;  /* 0x000000020b00780c */ /* 0x040fe40003f05270 */
[----:B------:R-:W-:Y:S02]  /*2aa0*/  PLOP3.LUT P1, PT, PT, PT, PT, 0x80, 0x8 ;  /* 0x000000000008781c */ /* 0x000fe40003f2f070 */
[----:B-1----:R-:W-:Y:S02]  /*2ab0*/  SEL R0, RZ, 0x1, P0 ;  /* 0x00000001ff007807 */ /* 0x002fe40000000000 */
[----:B------:R-:W-:-:S02]  /*2ac0*/  SEL R11, R11, RZ, P0 ;  /* 0x000000ff0b0b7207 */ /* 0x000fc40000000000 */
[----:B------:R-:W-:Y:S01]  /*2ad0*/  LOP3.LUT R10, R10, R0, RZ, 0x3c, !PT ;  /* 0x000000000a0a7212 */ /* 0x000fe200078e3cff */
[----:B------:R-:W-:Y:S02]  /*2ae0*/  UIADD3 UR20, UPT, UPT, UR43, UR5, URZ ;  /* 0x000000052b147290 */ /* 0x000fe4000fffe0ff */
[----:B------:R-:W-:Y:S01]  /*2af0*/  UIADD3 UR24, UPT, UPT, UR42, UR4, URZ ;  /* 0x000000042a187290 */ /* 0x000fe2000fffe0ff */
[----:B------:R-:W-:Y:S11]  /*2b00*/  BRA.U UP1, `(.L_x_44) ;  /* 0xffffffed01b07547 */ /* 0x000ff6000b83ffff */
[----:B------:R-:W-:Y:S01]  /*2b10*/  UIADD3 UR14, UPT, UPT, UR14, 0x20, URZ ;  /* 0x000000200e0e7890 */ /* 0x000fe2000fffe0ff */
[----:B------:R-:W-:-:S03]  /*2b20*/  SHF.L.U32 R2, R12, 0x1f, RZ ;  /* 0x0000001f0c027819 */ /* 0x000fc600000006ff */
[----:B------:R-:W-:-:S09]  /*2b30*/  ULEA UR4, UR15, UR14, 0x3 ;  /* 0x0000000e0f047291 */ /* 0x000fd2000f8e18ff */
[----:B------:R-:W1:Y:S02]  /*2b40*/  SYNCS.PHASECHK.TRANS64.TRYWAIT P0, [UR4], R2 ;  /* 0x00000002ff0075a7 */ /* 0x000e640008001104 */
[----:B-1----:R-:W-:Y:S05]  /*2b50*/  @!P0 BRA `(.L_x_45) ;  /* 0x00000098009c8947 */ /* 0x002fea0003800000 */
.L_x_192:
[----:B------:R-:W-:-:S04]  /*2b60*/  UIADD3 UR4, UPT, UPT, UR15, 0x1, URZ ;  /* 0x000000010f047890 */ /* 0x000fc8000fffe0ff */
[----:B------:R-:W-:-:S04]  /*2b70*/  UISETP.NE.AND UP0, UPT, UR4, 0x4, UPT ;  /* 0x000000040400788c */ /* 0x000fc8000bf05270 */
[----:B------:R-:W-:Y:S02]  /*2b80*/  USEL UR6, URZ, 0x1, UP0 ;  /* 0x00000001ff067887 */ /* 0x000fe40008000000 */
[----:B------:R-:W-:-:S04]  /*2b90*/  USEL UR4, UR4, URZ, UP0 ;  /* 0x000000ff04047287 */ /* 0x000fc80008000000 */
[----:B------:R-:W-:Y:S01]  /*2ba0*/  ULEA UR5, UR4, UR14, 0x3 ;  /* 0x0000000e04057291 */ /* 0x000fe2000f8e18ff */
[----:B-1----:R-:W-:-:S04]  /*2bb0*/  LOP3.LUT R2, R12, UR6, RZ, 0x3c, !PT ;  /* 0x000000060c027c12 */ /* 0x002fc8000f8e3cff */
[----:B------:R-:W-:-:S04]  /*2bc0*/  SHF.L.U32 R3, R2, 0x1f, RZ ;  /* 0x0000001f02037819 */ /* 0x000fc800000006ff */
[----:B------:R-:W1:Y:S02]  /*2bd0*/  SYNCS.PHASECHK.TRANS64.TRYWAIT P0, [UR5], R3 ;  /* 0x00000003ff0075a7 */ /* 0x000e640008001105 */
[----:B-1----:R-:W-:Y:S05]  /*2be0*/  @!P0 BRA `(.L_x_46) ;  /* 0x0000009800908947 */ /* 0x002fea0003800000 */
.L_x_194:
[----:B------:R-:W-:-:S04]  /*2bf0*/  UIADD3 UR4, UPT, UPT, UR4, 0x1, URZ ;  /* 0x0000000104047890 */ /* 0x000fc8000fffe0ff */
[----:B------:R-:W-:-:S04]  /*2c00*/  UISETP.NE.AND UP0, UPT, UR4, 0x4, UPT ;  /* 0x000000040400788c */ /* 0x000fc8000bf05270 */
[----:B------:R-:W-:Y:S02]  /*2c10*/  USEL UR6, URZ, 0x1, UP0 ;  /* 0x00000001ff067887 */ /* 0x000fe40008000000 */
[----:B------:R-:W-:-:S04]  /*2c20*/  USEL UR4, UR4, URZ, UP0 ;  /* 0x000000ff04047287 */ /* 0x000fc80008000000 */
[----:B------:R-:W-:Y:S01]  /*2c30*/  ULEA UR5, UR4, UR14, 0x3 ;  /* 0x0000000e04057291 */ /* 0x000fe2000f8e18ff */
[----:B------:R-:W-:-:S04]  /*2c40*/  LOP3.LUT R2, R2, UR6, RZ, 0x3c, !PT ;  /* 0x0000000602027c12 */ /* 0x000fc8000f8e3cff */
[----:B-1----:R-:W-:-:S04]  /*2c50*/  SHF.L.U32 R3, R2, 0x1f, RZ ;  /* 0x0000001f02037819 */ /* 0x002fc800000006ff */
[----:B------:R-:W1:Y:S02]  /*2c60*/  SYNCS.PHASECHK.TRANS64.TRYWAIT P0, [UR5], R3 ;  /* 0x00000003ff0075a7 */ /* 0x000e640008001105 */
[----:B-1----:R-:W-:Y:S05]  /*2c70*/  @!P0 BRA `(.L_x_47) ;  /* 0x0000009800848947 */ /* 0x002fea0003800000 */
.L_x_196:
[----:B------:R-:W-:-:S04]  /*2c80*/  UIADD3 UR4, UPT, UPT, UR4, 0x1, URZ ;  /* 0x0000000104047890 */ /* 0x000fc8000fffe0ff */
[----:B------:R-:W-:-:S04]  /*2c90*/  UISETP.NE.AND UP0, UPT, UR4, 0x4, UPT ;  /* 0x000000040400788c */ /* 0x000fc8000bf05270 */
[----:B------:R-:W-:Y:S02]  /*2ca0*/  USEL UR5, URZ, 0x1, UP0 ;  /* 0x00000001ff057887 */ /* 0x000fe40008000000 */
[----:B------:R-:W-:-:S04]  /*2cb0*/  USEL UR4, UR4, URZ, UP0 ;  /* 0x000000ff04047287 */ /* 0x000fc80008000000 */
[----:B------:R-:W-:Y:S01]  /*2cc0*/  ULEA UR4, UR4, UR14, 0x3 ;  /* 0x0000000e04047291 */ /* 0x000fe2000f8e18ff */
[----:B------:R-:W-:-:S04]  /*2cd0*/  LOP3.LUT R2, R2, UR5, RZ, 0x3c, !PT ;  /* 0x0000000502027c12 */ /* 0x000fc8000f8e3cff */
[----:B------:R-:W-:Y:S01]  /*2ce0*/  SHF.L.U32 R2, R2, 0x1f, RZ ;  /* 0x0000001f02027819 */ /* 0x000fe200000006ff */
[----:B-1----:R-:W-:-:S07]  /*2cf0*/  IMAD.U32 R0, RZ, RZ, UR4 ;  /* 0x00000004ff007e24 */ /* 0x002fce000f8e00ff */
.L_x_48:
[----:B-1----:R1:W2:Y:S02]  /*2d00*/  SYNCS.PHASECHK.TRANS64.TRYWAIT P0, [R0+URZ], R2 ;  /* 0x00000002000075a7 */ /* 0x0022a400080011ff */
[----:B--2---:R-:W-:Y:S05]  /*2d10*/  @!P0 NANOSLEEP.SYNCS 0x989680 ;  /* 0x009896800000895d */ /* 0x004fea0003900000 */
[----:B------:R-:W2:Y:S02]  /*2d20*/  @!P0 SYNCS.PHASECHK.TRANS64 P0, [R0+URZ], R2 ;  /* 0x00000002000085a7 */ /* 0x000ea400080010ff */
[----:B--2---:R-:W-:Y:S05]  /*2d30*/  @P0 EXIT ;  /* 0x000000000000094d */ /* 0x004fea0003800000 */
[----:B------:R-:W-:Y:S05]  /*2d40*/  BRA `(.L_x_48) ;  /* 0xfffffffc00ec7947 */ /* 0x000fea000383ffff */
.L_x_22:
[----:B------:R-:W-:-:S04]  /*2d50*/  UISETP.NE.AND UP0, UPT, UR53, URZ, UPT ;  /* 0x000000ff3500728c */ /* 0x000fc8000bf05270 */
[----:B------:R-:W-:-:S09]  /*2d60*/  UISETP.NE.OR UP0, UPT, UR18, 0x1, UP0 ;  /* 0x000000011200788c */ /* 0x000fd20008705670 */
[----:B------:R-:W-:Y:S05]  /*2d70*/  BRA.U UP0, `(.L_x_49) ;  /* 0x0000000500487547 */ /* 0x000fea000b800000 */
[----:B------:R-:W-:Y:S01]  /*2d80*/  ISETP.GE.U32.AND P2, PT, R3, 0x4, PT ;  /* 0x000000040300780c */ /* 0x000fe20003f46070 */
[----:B------:R-:W-:Y:S01]  /*2d90*/  IMAD.MOV.U32 R12, RZ, RZ, 0x1 ;  /* 0x00000001ff0c7424 */ /* 0x000fe200078e00ff */
[----:B------:R-:W-:Y:S02]  /*2da0*/  CS2R R10, SRZ ;  /* 0x00000000000a7805 */ /* 0x000fe4000001ff00 */
[----:B------:R-:W-:Y:S01]  /*2db0*/  CS2R R8, SRZ ;  /* 0x0000000000087805 */ /* 0x000fe2000001ff00 */
[----:B------:R-:W-:Y:S01]  /*2dc0*/  UMOV UR6, 0x400 ;  /* 0x0000040000067882 */ /* 0x000fe20000000000 */
[----:B------:R-:W-:Y:S01]  /*2dd0*/  UMOV UR5, URZ ;  /* 0x000000ff00057c82 */ /* 0x000fe20008000000 */
[----:B------:R-:W-:-:S12]  /*2de0*/  ULEA UR6, UR53, UR6, 0x18 ;  /* 0x0000000635067291 */ /* 0x000fd8000f8ec0ff */
.L_x_53:
[----:B------:R-:W-:Y:S02]  /*2df0*/  LEA R0, R8, UR6, 0x3 ;  /* 0x0000000608007c11 */ /* 0x000fe4000f8e18ff */
[----:B------:R-:W-:-:S03]  /*2e00*/  SHF.L.U32 R4, R9, 0x1f, RZ ;  /* 0x0000001f09047819 */ /* 0x000fc600000006ff */
[----:B------:R-:W-:Y:S01]  /*2e10*/  VIADD R5, R0, 0x100 ;  /* 0x0000010000057836 */ /* 0x000fe20000000000 */
[----:B------:R-:W1:Y:S02]  /*2e20*/  SYNCS.PHASECHK.TRANS64.TRYWAIT P0, [R0+URZ+0xf0], R4 ;  /* 0x0000f004000075a7 */ /* 0x000e6400080011ff */
[----:B-1----:R-:W-:Y:S05]  /*2e30*/  @!P0 BRA `(.L_x_50) ;  /* 0x00000098002c8947 */ /* 0x002fea0003800000 */
.L_x_197:
[----:B------:R-:W-:Y:S01]  /*2e40*/  ULEA UR4, UR5, UR6, 0x3 ;  /* 0x0000000605047291 */ /* 0x000fe2000f8e18ff */
[----:B-1----:R-:W-:Y:S01]  /*2e50*/  PRMT R0, RZ, 0x654, R5 ;  /* 0x00000654ff007816 */ /* 0x002fe20000000005 */
[----:B------:R-:W-:Y:S01]  /*2e60*/  @!P2 IMAD.MOV.U32 R4, RZ, RZ, 0x10 ;  /* 0x00000010ff04a424 */ /* 0x000fe200078e00ff */
[----:B------:R-:W-:Y:S01]  /*2e70*/  SHF.L.U32 R5, R12, 0x1f, RZ ;  /* 0x0000001f0c057819 */ /* 0x000fe200000006ff */
[----:B------:R-:W-:Y:S01]  /*2e80*/  UIADD3 UR7, UPT, UPT, UR4, 0x90, URZ ;  /* 0x0000009004077890 */ /* 0x000fe2000fffe0ff */
[----:B------:R1:W-:Y:S05]  /*2e90*/  SYNCS.ARRIVE.TRANS64.RED.A1T0 RZ, [R0+URZ], RZ ;  /* 0x000000ff00ff79a7 */ /* 0x0003ea00081004ff */
[----:B------:R-:W-:Y:S01]  /*2ea0*/  IMAD.U32 R6, RZ, RZ, UR7 ;  /* 0x00000007ff067e24 */ /* 0x000fe2000f8e00ff */
[----:B------:R-:W2:Y:S04]  /*2eb0*/  SYNCS.PHASECHK.TRANS64.TRYWAIT P0, [UR4+0xa0], R5 ;  /* 0x0000a005ff0075a7 */ /* 0x000ea80008001104 */
[----:B------:R-:W-:Y:S01]  /*2ec0*/  PRMT R6, R3, 0x654, R6 ;  /* 0x0000065403067816 */ /* 0x000fe20000000006 */
[----:B-12---:R-:W-:Y:S06]  /*2ed0*/  @!P0 BRA `(.L_x_51) ;  /* 0x0000009800188947 */ /* 0x006fec0003800000 */
.L_x_199:
[----:B------:R-:W-:Y:S01]  /*2ee0*/  ULEA UR8, UR5, UR6, 0x4 ;  /* 0x0000000605087291 */ /* 0x000fe2000f8e20ff */
[----:B------:R-:W-:Y:S01]  /*2ef0*/  SEL R2, R6, R2, !P2 ;  /* 0x0000000206027207 */ /* 0x000fe20005000000 */
[----:B------:R-:W-:Y:S01]  /*2f00*/  UIADD3 UR9, UPT, UPT, UR4, 0x90, URZ ;  /* 0x0000009004097890 */ /* 0x000fe2000fffe0ff */
[----:B-1----:R-:W-:Y:S01]  /*2f10*/  LEA R0, R11, UR6, 0x3 ;  /* 0x000000060b007c11 */ /* 0x002fe2000f8e18ff */
[----:B------:R-:W-:Y:S01]  /*2f20*/  UIADD3 UR8, UPT, UPT, UR8, 0x120, URZ ;  /* 0x0000012008087890 */ /* 0x000fe2000fffe0ff */
[----:B------:R1:W-:Y:S01]  /*2f30*/  @!P2 SYNCS.ARRIVE.TRANS64.RED RZ, [R2+URZ], R4 ;  /* 0x0000000402ffa9a7 */ /* 0x0003e200080004ff */
[----:B------:R-:W-:Y:S01]  /*2f40*/  UIADD3 UR4, UPT, UPT, UR5, 0x1, URZ ;  /* 0x0000000105047890 */ /* 0x000fe2000fffe0ff */
[----:B------:R-:W-:-:S03]  /*2f50*/  VIADD R8, R8, 0x1 ;  /* 0x0000000108087836 */ /* 0x000fc60000000000 */
[----:B------:R-:W-:Y:S02]  /*2f60*/  UISETP.NE.AND UP0, UPT, UR4, 0x2, UPT ;  /* 0x000000020400788c */ /* 0x000fe4000bf05270 */
[----:B------:R-:W-:Y:S01]  /*2f70*/  ISETP.NE.AND P0, PT, R8, 0x2, PT ;  /* 0x000000020800780c */ /* 0x000fe20003f05270 */
[----:B------:R-:W-:Y:S06]  /*2f80*/  UGETNEXTWORKID.BROADCAST [UR8], [UR9] ;  /* 0x00000000080073ca */ /* 0x000fec0008000100 */
[----:B------:R-:W-:Y:S02]  /*2f90*/  USEL UR7, URZ, 0x1, UP0 ;  /* 0x00000001ff077887 */ /* 0x000fe40008000000 */
[----:B------:R-:W-:-:S04]  /*2fa0*/  USEL UR5, UR4, URZ, UP0 ;  /* 0x000000ff04057287 */ /* 0x000fc80008000000 */
[----:B------:R-:W-:Y:S02]  /*2fb0*/  LOP3.LUT R12, R12, UR7, RZ, 0x3c, !PT ;  /* 0x000000070c0c7c12 */ /* 0x000fe4000f8e3cff */
[----:B-1----:R-:W-:-:S04]  /*2fc0*/  SHF.L.U32 R4, R10, 0x1f, RZ ;  /* 0x0000001f0a047819 */ /* 0x002fc800000006ff */
[----:B------:R-:W1:Y:S02]  /*2fd0*/  SYNCS.PHASECHK.TRANS64.TRYWAIT P1, [R0+URZ+0x90], R4 ;  /* 0x00009004000075a7 */ /* 0x000e6400080211ff */
[----:B-1----:R-:W-:Y:S05]  /*2fe0*/  @!P1 BRA `(.L_x_52) ;  /* 0x0000009400ec9947 */ /* 0x002fea0003800000 */
.L_x_200:
[C---:B-1----:R-:W-:Y:S01]  /*2ff0*/  LEA R4, R11.reuse, UR6, 0x4 ;  /* 0x000000060b047c11 */ /* 0x042fe2000f8e20ff */
[----:B------:R-:W-:Y:S01]  /*3000*/  VIADD R0, R0, 0xa0 ;  /* 0x000000a000007836 */ /* 0x000fe20000000000 */
[----:B------:R-:W-:Y:S01]  /*3010*/  SEL R8, R8, RZ, P0 ;  /* 0x000000ff08087207 */ /* 0x000fe20000000000 */
[----:B------:R-:W-:-:S03]  /*3020*/  VIADD R11, R11, 0x1 ;  /* 0x000000010b0b7836 */ /* 0x000fc60000000000 */
[----:B------:R-:W1:Y:S01]  /*3030*/  LDS.128 R4, [R4+0x120] ;  /* 0x0001200004047984 */ /* 0x000e620000000c00 */
[----:B------:R-:W-:Y:S02]  /*3040*/  PRMT R0, RZ, 0x654, R0 ;  /* 0x00000654ff007816 */ /* 0x000fe40000000000 */
[C---:B------:R-:W-:Y:S01]  /*3050*/  ISETP.NE.AND P1, PT, R11.reuse, 0x2, PT ;  /* 0x000000020b00780c */ /* 0x040fe20003f25270 */
[----:B------:R-:W-:Y:S01]  /*3060*/  @!PT LDS RZ, [RZ] ;  /* 0x00000000fffff984 */ /* 0x000fe20000000800 */
[----:B------:R-:W-:Y:S01]  /*3070*/  @!PT LDS RZ, [RZ] ;  /* 0x00000000fffff984 */ /* 0x000fe20000000800 */
[----:B------:R-:W-:Y:S01]  /*3080*/  @!PT LDS RZ, [RZ] ;  /* 0x00000000fffff984 */ /* 0x000fe20000000800 */
[----:B------:R-:W-:Y:S01]  /*3090*/  @!PT LDS RZ, [RZ] ;  /* 0x00000000fffff984 */ /* 0x000fe20000000800 */
[----:B------:R2:W-:Y:S06]  /*30a0*/  MEMBAR.ALL.CTA ;  /* 0x0000000000007992 */ /* 0x0005ec0000008000 */
[----:B--2---:R-:W2:Y:S01]  /*30b0*/  FENCE.VIEW.ASYNC.S ;  /* 0x00000000000073c6 */ /* 0x004ea20000000000 */
[----:B------:R-:W-:Y:S01]  /*30c0*/  SEL R11, R11, RZ, P1 ;  /* 0x000000ff0b0b7207 */ /* 0x000fe20000800000 */
[----:B--2---:R2:W-:Y:S01]  /*30d0*/  SYNCS.ARRIVE.TRANS64.RED.A1T0 RZ, [R0+URZ], RZ ;  /* 0x000000ff00ff79a7 */ /* 0x0045e200081004ff */
[----:B-1----:R-:W-:-:S02]  /*30e0*/  LOP3.LUT P3, RZ, R6, 0x1, RZ, 0xc0, !PT ;  /* 0x0000000106ff7812 */ /* 0x002fc4000786c0ff */
[----:B------:R-:W-:-:S04]  /*30f0*/  SEL R4, RZ, 0x1, P1 ;  /* 0x00000001ff047807 */ /* 0x000fc80000800000 */
[----:B------:R-:W-:Y:S02]  /*3100*/  LOP3.LUT R10, R10, R4, RZ, 0x3c, !PT ;  /* 0x000000040a0a7212 */ /* 0x000fe400078e3cff */
[----:B--2---:R-:W-:-:S04]  /*3110*/  SEL R0, RZ, 0x1, P0 ;  /* 0x00000001ff007807 */ /* 0x004fc80000000000 */
[----:B------:R-:W-:Y:S01]  /*3120*/  LOP3.LUT R9, R9, R0, RZ, 0x3c, !PT ;  /* 0x0000000009097212 */ /* 0x000fe200078e3cff */
[----:B------:R-:W-:Y:S06]  /*3130*/  @P3 BRA `(.L_x_53) ;  /* 0xfffffffc002c3947 */ /* 0x000fec000383ffff */
[----:B------:R-:W-:Y:S01]  /*3140*/  ULEA UR4, UR5, UR6, 0x3 ;  /* 0x0000000605047291 */ /* 0x000fe2000f8e18ff */
[----:B------:R-:W-:-:S08]  /*3150*/  SHF.L.U32 R2, R12, 0x1f, RZ ;  /* 0x0000001f0c027819 */ /* 0x000fd000000006ff */
[----:B------:R-:W1:Y:S02]  /*3160*/  SYNCS.PHASECHK.TRANS64 P0, [UR4+0xa0], R2 ;  /* 0x0000a002ff0075a7 */ /* 0x000e640008001004 */
[----:B-1----:R-:W-:Y:S05]  /*3170*/  @P0 BRA `(.L_x_54) ;  /* 0x0000000000080947 */ /* 0x002fea0003800000 */
[----:B------:R-:W1:Y:S02]  /*3180*/  SYNCS.PHASECHK.TRANS64.TRYWAIT P0, [UR4+0xa0], R2 ;  /* 0x0000a002ff0075a7 */ /* 0x000e640008001104 */
[----:B-1----:R-:W-:Y:S05]  /*3190*/  @!P0 BRA `(.L_x_55) ;  /* 0x0000009400948947 */ /* 0x002fea0003800000 */
.L_x_54:
[----:B------:R-:W-:-:S04]  /*31a0*/  UIADD3 UR7, UPT, UPT, UR5, 0x1, URZ ;  /* 0x0000000105077890 */ /* 0x000fc8000fffe0ff */
[----:B------:R-:W-:-:S04]  /*31b0*/  UISETP.NE.AND UP0, UPT, UR7, 0x2, UPT ;  /* 0x000000020700788c */ /* 0x000fc8000bf05270 */
[----:B------:R-:W-:Y:S02]  /*31c0*/  USEL UR8, URZ, 0x1, UP0 ;  /* 0x00000001ff087887 */ /* 0x000fe40008000000 */
[----:B------:R-:W-:-:S04]  /*31d0*/  USEL UR7, UR7, URZ, UP0 ;  /* 0x000000ff07077287 */ /* 0x000fc80008000000 */
[----:B------:R-:W-:Y:S01]  /*31e0*/  ULEA UR7, UR7, UR6, 0x3 ;  /* 0x0000000607077291 */ /* 0x000fe2000f8e18ff */
[----:B-1----:R-:W-:-:S04]  /*31f0*/  LOP3.LUT R2, R12, UR8, RZ, 0x3c, !PT ;  /* 0x000000080c027c12 */ /* 0x002fc8000f8e3cff */
[----:B------:R-:W-:-:S04]  /*3200*/  SHF.L.U32 R0, R2, 0x1f, RZ ;  /* 0x0000001f02007819 */ /* 0x000fc800000006ff */
[----:B------:R-:W1:Y:S02]  /*3210*/  SYNCS.PHASECHK.TRANS64 P0, [UR7+0xa0], R0 ;  /* 0x0000a000ff0075a7 */ /* 0x000e640008001007 */
[----:B-1----:R-:W-:Y:S05]  /*3220*/  @P0 EXIT ;  /* 0x000000000000094d */ /* 0x002fea0003800000 */
[----:B------:R-:W-:Y:S02]  /*3230*/  SHF.L.U32 R2, R2, 0x1f, RZ ;  /* 0x0000001f02027819 */ /* 0x000fe400000006ff */
[----:B------:R-:W-:-:S07]  /*3240*/  MOV R0, UR7 ;  /* 0x0000000700007c02 */ /* 0x000fce0008000f00 */
.L_x_56:
[----:B-1----:R1:W2:Y:S02]  /*3250*/  SYNCS.PHASECHK.TRANS64.TRYWAIT P0, [R0+URZ+0xa0], R2 ;  /* 0x0000a002000075a7 */ /* 0x0022a400080011ff */
[----:B--2---:R-:W-:Y:S05]  /*3260*/  @!P0 NANOSLEEP.SYNCS 0x989680 ;  /* 0x009896800000895d */ /* 0x004fea0003900000 */
[----:B------:R-:W2:Y:S02]  /*3270*/  @!P0 SYNCS.PHASECHK.TRANS64 P0, [R0+URZ+0xa0], R2 ;  /* 0x0000a002000085a7 */ /* 0x000ea400080010ff */
[----:B--2---:R-:W-:Y:S05]  /*3280*/  @P0 EXIT ;  /* 0x000000000000094d */ /* 0x004fea0003800000 */
[----:B------:R-:W-:Y:S05]  /*3290*/  BRA `(.L_x_56) ;  /* 0xfffffffc00ec7947 */ /* 0x000fea000383ffff */
.L_x_49:
[----:B------:R-:W-:Y:S05]  /*32a0*/  BRA.U UP4, `(.L_x_57) ;  /* 0x0000001504487547 */ /* 0x000fea000b800000 */
[----:B------:R-:W-:Y:S01]  /*32b0*/  UMOV UR4, 0x40 ;  /* 0x0000004000047882 */ /* 0x000fe20000000000 */
[----:B------:R-:W-:Y:S01]  /*32c0*/  NOP ;  /* 0x0000000000007918 */ /* 0x000fe20000000000 */
[----:B------:R-:W-:Y:S01]  /*32d0*/  ULEA UR5, UR53, UR4, 0x18 ;  /* 0x0000000435057291 */ /* 0x000fe2000f8ec0ff */
[----:B------:R-:W-:Y:S02]  /*32e0*/  UMOV UR6, 0x400 ;  /* 0x0000040000067882 */ /* 0x000fe40000000000 */
[----:B------:R-:W-:-:S06]  /*32f0*/  ULEA UR6, UR53, UR6, 0x18 ;  /* 0x0000000635067291 */ /* 0x000fcc000f8ec0ff */
[----:B------:R-:W1:Y:S02]  /*3300*/  LDS.U8 R3, [UR5+0x1c] ;  /* 0x00001c05ff037984 */ /* 0x000e640008000000 */
[----:B-1----:R-:W-:-:S13]  /*3310*/  ISETP.NE.AND P0, PT, R3, RZ, PT ;  /* 0x000000ff0300720c */ /* 0x002fda0003f05270 */
[----:B------:R-:W-:Y:S05]  /*3320*/  @P0 BRA `(.L_x_58) ;  /* 0x0000000400080947 */ /* 0x000fea0003800000 */
[----:B------:R-:W-:Y:S02]  /*3330*/  UISETP.NE.U32.AND UP1, UPT, UR68, 0x1, UPT ;  /* 0x000000014400788c */ /* 0x000fe4000bf25070 */
[----:B------:R-:W-:-:S07]  /*3340*/  UIADD3 UR7, UPT, UPT, UR5, 0x8, URZ ;  /* 0x0000000805077890 */ /* 0x000fce000fffe0ff */
[----:B------:R-:W-:Y:S05]  /*3350*/  BRA.U !UP1, `(.L_x_59) ;  /* 0x00000001099c7547 */ /* 0x000fea000b800000 */
[----:B------:R-:W-:Y:S01]  /*3360*/  ELECT P0, URZ, PT ;  /* 0x0000000000ff782f */ /* 0x000fe20003800000 */
[----:B------:R-:W-:-:S12]  /*3370*/  BSSY B0, `(.L_x_59) ;  /* 0x0000025000007945 */ /* 0x000fd80003800000 */
[----:B------:R-:W-:Y:S05]  /*3380*/  @!P0 BRA `(.L_x_60) ;  /* 0x00000000008c8947 */ /* 0x000fea0003800000 */
[----:B------:R-:W-:-:S05]  /*3390*/  UMOV UR4, 0x10 ;  /* 0x0000001000047882 */ /* 0x000fca0000000000 */
[----:B------:R-:W-:Y:S04]  /*33a0*/  DEPBAR.LE SB1, 0x36 ;  /* 0x00009d800000791a */ /* 0x000fe80000000000 */
[----:B------:R-:W1:Y:S02]  /*33b0*/  UTCATOMSWS.2CTA.FIND_AND_SET.ALIGN UP0, UR4, UR4 ;  /* 0x00000004000475e3 */ /* 0x000e640008200800 */
[----:B-1----:R-:W-:Y:S01]  /*33c0*/  MOV R10, UR4 ;  /* 0x00000004000a7c02 */ /* 0x002fe20008000f00 */
[----:B------:R-:W-:Y:S06]  /*33d0*/  BRA.U UP0, `(.L_x_61) ;  /* 0x0000000100187547 */ /* 0x000fec000b800000 */
.L_x_62:
[----:B------:R-:W-:Y:S05]  /*33e0*/  NANOSLEEP 0x64 ;  /* 0x000000640000795d */ /* 0x000fea0003800000 */
[----:B------:R-:W-:-:S05]  /*33f0*/  UMOV UR4, 0x10 ;  /* 0x0000001000047882 */ /* 0x000fca0000000000 */
[----:B------:R-:W-:Y:S04]  /*3400*/  DEPBAR.LE SB1, 0x36 ;  /* 0x00009d800000791a */ /* 0x000fe80000000000 */
[----:B------:R-:W1:Y:S02]  /*3410*/  UTCATOMSWS.2CTA.FIND_AND_SET.ALIGN UP0, UR4, UR4 ;  /* 0x00000004000475e3 */ /* 0x000e640008200800 */
[----:B-1----:R-:W-:Y:S01]  /*3420*/  MOV R10, UR4 ;  /* 0x00000004000a7c02 */ /* 0x002fe20008000f00 */
[----:B------:R-:W-:Y:S05]  /*3430*/  BRA.U !UP0, `(.L_x_62) ;  /* 0xfffffffd08e87547 */ /* 0x000fea000b83ffff */
.L_x_61:
[----:B------:R-:W1:Y:S01]  /*3440*/  LDS R6, [UR5+0x10] ;  /* 0x00001005ff067984 */ /* 0x000e620008000800 */
[----:B------:R-:W-:Y:S01]  /*3450*/  IMAD.U32 R3, RZ, RZ, UR6 ;  /* 0x00000006ff037e24 */ /* 0x000fe2000f8e00ff */
[----:B------:R-:W-:-:S03]  /*3460*/  MOV R4, UR69 ;  /* 0x0000004500047c02 */ /* 0x000fc60008000f00 */
[----:B------:R-:W-:Y:S01]  /*3470*/  VIADD R3, R3, 0x140 ;  /* 0x0000014003037836 */ /* 0x000fe20000000000 */
[----:B-1----:R-:W-:-:S04]  /*3480*/  SHF.L.U32 R6, R6, 0x1f, RZ ;  /* 0x0000001f06067819 */ /* 0x002fc800000006ff */
[----:B------:R-:W1:Y:S02]  /*3490*/  SYNCS.PHASECHK.TRANS64.TRYWAIT P0, [UR5+0x8], R6 ;  /* 0x00000806ff0075a7 */ /* 0x000e640008001105 */
[----:B-1----:R-:W-:Y:S05]  /*34a0*/  @P0 BRA `(.L_x_63) ;  /* 0x0000000000080947 */ /* 0x002fea0003800000 */
[----:B------:R-:W1:Y:S02]  /*34b0*/  SYNCS.PHASECHK.TRANS64.TRYWAIT P0, [UR5+0x8], R6 ;  /* 0x00000806ff0075a7 */ /* 0x000e640008001105 */
[----:B-1----:R-:W-:Y:S05]  /*34c0*/  @!P0 BRA `(.L_x_64) ;  /* 0x0000009000e08947 */ /* 0x002fea0003800000 */
.L_x_63:
[----:B------:R-:W-:Y:S01]  /*34d0*/  PRMT R4, R4, 0x654, R3 ;  /* 0x0000065404047816 */ /* 0x000fe20000000003 */
[----:B------:R-:W-:Y:S01]  /*34e0*/  HFMA2 R3, -RZ, RZ, 0, 5.9604644775390625e-08 ;  /* 0x00000001ff037431 */ /* 0x000fe200000001ff */
[----:B------:R-:W-:Y:S01]  /*34f0*/  UPRMT UR4, UR69, 0x654, UR7 ;  /* 0x0000065445047896 */ /* 0x000fe20008000007 */
[----:B------:R-:W-:Y:S02]  /*3500*/  IMAD.MOV.U32 R8, RZ, RZ, 0xffff ;  /* 0x0000ffffff087424 */ /* 0x000fe400078e00ff */
[----:B-1----:R-:W-:Y:S02]  /*3510*/  IMAD.MOV.U32 R6, RZ, RZ, 0x4 ;  /* 0x00000004ff067424 */ /* 0x002fe400078e00ff */
[----:B------:R-:W-:Y:S01]  /*3520*/  IMAD.SHL.U32 R9, R10, 0x20, RZ ;  /* 0x000000200a097824 */ /* 0x000fe200078e00ff */
[----:B------:R-:W-:Y:S02]  /*3530*/  MOV R5, UR4 ;  /* 0x0000000400057c02 */ /* 0x000fe40008000f00 */
[-C--:B------:R-:W-:Y:S01]  /*3540*/  SHF.L.U32 R8, R8, R10.reuse, RZ ;  /* 0x0000000a08087219 */ /* 0x080fe200000006ff */
[----:B------:R1:W-:Y:S01]  /*3550*/  SYNCS.ARRIVE.TRANS64.RED RZ, [UR4], R6 ;  /* 0x00000006ffff79a7 */ /* 0x0003e20008000404 */
[----:B------:R-:W-:Y:S01]  /*3560*/  SHF.L.U32 R7, R3, R10, RZ ;  /* 0x0000000a03077219 */ /* 0x000fe200000006ff */
[----:B------:R1:W-:Y:S04]  /*3570*/  STS [UR6+0x140], R9 ;  /* 0x00014009ff007988 */ /* 0x0003e80008000806 */
[----:B------:R1:W-:Y:S04]  /*3580*/  STAS [R4.64], R10 ;  /* 0x0000000a04007dbd */ /* 0x0003e8000c0008ff */
[----:B------:R1:W-:Y:S04]  /*3590*/  ATOMS.OR RZ, [UR5+0x14], R8 ;  /* 0x00001408ffff798c */ /* 0x0003e8000b000005 */
[----:B------:R1:W-:Y:S04]  /*35a0*/  ATOMS.OR RZ, [UR5+0x18], R7 ;  /* 0x00001807ffff798c */ /* 0x0003e8000b000005 */
[----:B------:R1:W-:Y:S02]  /*35b0*/  ATOMS.XOR RZ, [UR5+0x10], R3 ;  /* 0x00001003ffff798c */ /* 0x0003e4000b800005 */
.L_x_60:
[----:B------:R-:W-:Y:S05]  /*35c0*/  BSYNC B0 ;  /* 0x0000000000007941 */ /* 0x000fea0003800000 */
.L_x_59:
[----:B------:R-:W-:Y:S05]  /*35d0*/  BRA.U UP1, `(.L_x_65) ;  /* 0x00000001016c7547 */ /* 0x000fea000b800000 */
[----:B------:R-:W-:-:S03]  /*35e0*/  UMOV UR4, 0xffffffff ;  /* 0xffffffff00047882 */ /* 0x000fc60000000000 */
[----:B------:R-:W-:Y:S05]  /*35f0*/  BRA.DIV UR4, `(.L_x_66) ;  /* 0x0000009204ac7947 */ /* 0x000fea000b800000 */
[----:B------:R-:W-:-:S13]  /*3600*/  ELECT P0, URZ, PT ;  /* 0x0000000000ff782f */ /* 0x000fda0003800000 */
.L_x_204:
[----:B------:R-:W-:Y:S05]  /*3610*/  @!P0 BRA `(.L_x_65) ;  /* 0x00000000005c8947 */ /* 0x000fea0003800000 */
[----:B-1----:R-:W1:Y:S02]  /*3620*/  LDS R4, [UR5+0x10] ;  /* 0x00001005ff047984 */ /* 0x002e640008000800 */
[----:B-1----:R-:W-:-:S04]  /*3630*/  SHF.L.U32 R4, R4, 0x1f, RZ ;  /* 0x0000001f04047819 */ /* 0x002fc800000006ff */
[----:B------:R-:W1:Y:S02]  /*3640*/  SYNCS.PHASECHK.TRANS64.TRYWAIT P0, [UR5+0x8], R4 ;  /* 0x00000804ff0075a7 */ /* 0x000e640008001105 */
[----:B-1----:R-:W-:Y:S05]  /*3650*/  @P0 BRA `(.L_x_67) ;  /* 0x0000000000080947 */ /* 0x002fea0003800000 */
[----:B------:R-:W1:Y:S02]  /*3660*/  SYNCS.PHASECHK.TRANS64.TRYWAIT P0, [UR5+0x8], R4 ;  /* 0x00000804ff0075a7 */ /* 0x000e640008001105 */
[----:B-1----:R-:W-:Y:S05]  /*3670*/  @!P0 BRA `(.L_x_68) ;  /* 0x0000009000b08947 */ /* 0x002fea0003800000 */
.L_x_67:
[----:B------:R-:W2:Y:S01]  /*3680*/  LDS R6, [UR6+0x140] ;  /* 0x00014006ff067984 */ /* 0x000ea20008000800 */
[----:B-1----:R-:W-:Y:S02]  /*3690*/  HFMA2 R3, -RZ, RZ, 0, 5.9604644775390625e-08 ;  /* 0x00000001ff037431 */ /* 0x002fe400000001ff */
[----:B------:R-:W-:Y:S01]  /*36a0*/  IMAD.MOV.U32 R4, RZ, RZ, 0xffff ;  /* 0x0000ffffff047424 */ /* 0x000fe200078e00ff */
[----:B------:R-:W-:Y:S01]  /*36b0*/  UPRMT UR4, UR69, 0x654, UR7 ;  /* 0x0000065445047896 */ /* 0x000fe20008000007 */
[----:B--2---:R-:W-:-:S03]  /*36c0*/  IMAD.SHL.U32 R5, R6, 0x20, RZ ;  /* 0x0000002006057824 */ /* 0x004fc600078e00ff */
[-C--:B------:R-:W-:Y:S02]  /*36d0*/  SHF.L.U32 R4, R4, R6.reuse, RZ ;  /* 0x0000000604047219 */ /* 0x080fe400000006ff */
[----:B------:R-:W-:Y:S01]  /*36e0*/  SHF.L.U32 R6, R3, R6, RZ ;  /* 0x0000000603067219 */ /* 0x000fe200000006ff */
[----:B------:R2:W-:Y:S04]  /*36f0*/  STS [UR6+0x140], R5 ;  /* 0x00014005ff007988 */ /* 0x0005e80008000806 */
[----:B------:R2:W-:Y:S04]  /*3700*/  ATOMS.OR RZ, [UR5+0x14], R4 ;  /* 0x00001404ffff798c */ /* 0x0005e8000b000005 */
[----:B------:R2:W-:Y:S01]  /*3710*/  ATOMS.OR RZ, [UR5+0x18], R6 ;  /* 0x00001806ffff798c */ /* 0x0005e2000b000005 */
[----:B------:R-:W-:Y:S03]  /*3720*/  SYNCS.ARRIVE.TRANS64.RED.A1T0 RZ, [UR4], RZ ;  /* 0x000000ffffff79a7 */ /* 0x000fe60008100404 */
[----:B------:R2:W-:Y:S01]  /*3730*/  ATOMS.XOR RZ, [UR5+0x10], R3 ;  /* 0x00001003ffff798c */ /* 0x0005e2000b800005 */
[----:B------:R-:W-:Y:S05]  /*3740*/  BRA `(.L_x_65) ;  /* 0x0000000000107947 */ /* 0x000fea0003800000 */
.L_x_58:
[----:B------:R-:W-:Y:S02]  /*3750*/  MOV R3, 0xffffffff ;  /* 0xffffffff00037802 */ /* 0x000fe40000000f00 */
[----:B------:R-:W-:-:S03]  /*3760*/  MOV R4, 0x3790 ;  /* 0x0000379000047802 */ /* 0x000fc60000000f00 */
[----:B------:R1:W-:Y:S04]  /*3770*/  STS [UR6+0x140], R3 ;  /* 0x00014003ff007988 */ /* 0x0003e80008000806 */
[----:B-1---5:R-:W-:Y:S05]  /*3780*/  CALL.REL.NOINC `($__internal_1_$__cuda_sm10x_tcgen05_guardrail_trap_phase_invalid_during_alloc) ;  /* 0x0000009c00347944 */ /* 0x022fea0003c00000 */
.L_x_65:
[----:B------:R-:W-:Y:S05]  /*3790*/  WARPSYNC.ALL ;  /* 0x0000000000007948 */ /* 0x000fea0003800000 */
[----:B------:R-:W3:Y:S01]  /*37a0*/  S2UR UR4, SR_CgaCtaId ;  /* 0x00000000000479c3 */ /* 0x000ee20000008800 */
[----:B------:R-:W-:Y:S01]  /*37b0*/  UMOV UR41, 0x400 ;  /* 0x0000040000297882 */ /* 0x000fe20000000000 */
[----:B------:R-:W-:-:S06]  /*37c0*/  NOP ;  /* 0x0000000000007918 */ /* 0x000fcc0000000000 */
[----:B------:R-:W-:Y:S06]  /*37d0*/  BAR.ARV 0x6, 0xa0 ;  /* 0x0182800000007b1d */ /* 0x000fec0000002000 */
[----:B------:R-:W4:Y:S01]  /*37e0*/  LDCU UR6, c[0x0][0x38c] ;  /* 0x00007180ff0677ac */ /* 0x000f220008000800 */
[----:B------:R-:W-:Y:S01]  /*37f0*/  LOP3.LUT R0, R0, 0xffff, RZ, 0xc0, !PT ;  /* 0x0000ffff00007812 */ /* 0x000fe200078ec0ff */
[----:B-1----:R-:W-:Y:S01]  /*3800*/  IMAD.MOV.U32 R9, RZ, RZ, 0x1 ;  /* 0x00000001ff097424 */ /* 0x002fe200078e00ff */
[----:B------:R-:W-:Y:S01]  /*3810*/  LOP3.LUT R2, R2, 0xffff, RZ, 0xc0, !PT ;  /* 0x0000ffff02027812 */ /* 0x000fe200078ec0ff */
[----:B------:R-:W-:Y:S01]  /*3820*/  IMAD.MOV.U32 R8, RZ, RZ, RZ ;  /* 0x000000ffff087224 */ /* 0x000fe200078e00ff */
[----:B------:R-:W-:Y:S01]  /*3830*/  R2UR UR65, R0 ;  /* 0x00000000004172ca */ /* 0x000fe200000e0000 */
[----:B------:R-:W-:Y:S01]  /*3840*/  UMOV UR47, URZ ;  /* 0x000000ff002f7c82 */ /* 0x000fe20008000000 */
[----:B------:R-:W-:Y:S01]  /*3850*/  R2UR UR43, R2 ;  /* 0x00000000022b72ca */ /* 0x000fe200000e0000 */
[----:B------:R-:W-:Y:S01]  /*3860*/  UMOV UR38, URZ ;  /* 0x000000ff00267c82 */ /* 0x000fe20008000000 */
[----:B------:R-:W-:Y:S01]  /*3870*/  UMOV UR37, URZ ;  /* 0x000000ff00257c82 */ /* 0x000fe20008000000 */
[----:B---3--:R-:W-:-:S02]  /*3880*/  ULEA UR41, UR4, UR41, 0x18 ;  /* 0x0000002904297291 */ /* 0x008fc4000f8ec0ff */
[----:B------:R-:W-:Y:S02]  /*3890*/  UISETP.NE.AND UP3, UPT, UR68, URZ, UPT ;  /* 0x000000ff4400728c */ /* 0x000fe4000bf65270 */
[----:B------:R-:W-:Y:S02]  /*38a0*/  UIADD3 UR5, UPT, UPT, UR41, 0x8400, URZ ;  /* 0x0000840029057890 */ /* 0x000fe4000fffe0ff */
[----:B------:R-:W-:Y:S02]  /*38b0*/  UIADD3 UR4, UPT, UPT, UR41, 0x18400, URZ ;  /* 0x0001840029047890 */ /* 0x000fe4000fffe0ff */
[----:B----4-:R-:W-:Y:S01]  /*38c0*/  UIADD3 UR6, UPT, UPT, UR6, 0x3f, URZ ;  /* 0x0000003f06067890 */ /* 0x010fe2000fffe0ff */
[----:B--2---:R-:W1:Y:S01]  /*38d0*/  LDS R3, [UR41+0x140] ;  /* 0x00014029ff037984 */ /* 0x004e620008000800 */
[----:B------:R-:W-:Y:S02]  /*38e0*/  USHF.R.U32.HI UR5, URZ, 0x4, UR5 ;  /* 0x00000004ff057899 */ /* 0x000fe40008011605 */
[----:B------:R-:W-:-:S02]  /*38f0*/  USHF.R.S32.HI UR64, URZ, 0x1f, UR6 ;  /* 0x0000001fff407899 */ /* 0x000fc40008011406 */
[----:B------:R-:W-:Y:S02]  /*3900*/  USHF.R.U32.HI UR4, URZ, 0x4, UR4 ;  /* 0x00000004ff047899 */ /* 0x000fe40008011604 */
[----:B------:R-:W-:Y:S02]  /*3910*/  ULEA.HI UR64, UR64, UR6, URZ, 0x6 ;  /* 0x0000000640407291 */ /* 0x000fe4000f8f30ff */
[----:B------:R-:W-:Y:S02]  /*3920*/  ULOP3.LUT UR5, UR5, 0x3fff, URZ, 0xc0, !UPT ;  /* 0x00003fff05057892 */ /* 0x000fe4000f8ec0ff */
[----:B------:R-:W-:Y:S02]  /*3930*/  USHF.R.S32.HI UR64, URZ, 0x6, UR64 ;  /* 0x00000006ff407899 */ /* 0x000fe40008011440 */
[----:B------:R-:W-:Y:S02]  /*3940*/  ULOP3.LUT UR45, UR4, 0x3fff, URZ, 0xc0, !UPT ;  /* 0x00003fff042d7892 */ /* 0x000fe4000f8ec0ff */
[----:B------:R-:W-:Y:S01]  /*3950*/  UISETP.LT.AND UP0, UPT, UR64, 0x1, UPT ;  /* 0x000000014000788c */ /* 0x000fe2000bf01270 */
[----:B------:R-:W-:Y:S01]  /*3960*/  UMOV UR62, 0x0 ;  /* 0x00000000003e7882 */ /* 0x000fe20000000000 */
        /* <DEDUP_REMOVED lines=9> */
[----:B------:R-:W-:-:S02]  /*3a00*/  ULOP3.LUT UR44, UR5, 0x10000, URZ, 0xfc, !UPT ;  /* 0x00010000052c7892 */ /* 0x000fc4000f8efcff */
[----:B------:R-:W-:Y:S02]  /*3a10*/  ULOP3.LUT UR45, UR45, 0x10000, URZ, 0xfc, !UPT ;  /* 0x000100002d2d7892 */ /* 0x000fe4000f8efcff */
[----:B------:R-:W-:Y:S01]  /*3a20*/  USEL UR66, UR64, 0x1, !UP0 ;  /* 0x0000000140427887 */ /* 0x000fe2000c000000 */
[----:B------:R-:W-:Y:S01]  /*3a30*/  UMOV UR52, 0x0 ;  /* 0x0000000000347882 */ /* 0x000fe20000000000 */
[----:B------:R-:W-:Y:S01]  /*3a40*/  UMOV UR53, 0x8400910 ;  /* 0x0840091000357882 */ /* 0x000fe20000000000 */
[----:B------:R-:W-:Y:S01]  /*3a50*/  UMOV UR50, 0x0 ;  /* 0x0000000000327882 */ /* 0x000fe20000000000 */
[----:B------:R-:W-:Y:S01]  /*3a60*/  UMOV UR51, 0x8400910 ;  /* 0x0840091000337882 */ /* 0x000fe20000000000 */
[----:B------:R-:W-:Y:S01]  /*3a70*/  UMOV UR48, 0x0 ;  /* 0x0000000000307882 */ /* 0x000fe20000000000 */
[----:B------:R-:W-:Y:S01]  /*3a80*/  UMOV UR49, 0x8400910 ;  /* 0x0840091000317882 */ /* 0x000fe20000000000 */
[----:B-1----:R-:W-:Y:S02]  /*3a90*/  R2UR UR67, R3 ;  /* 0x00000000034372ca */ /* 0x002fe400000e0000 */
[----:B------:R-:W-:-:S13]  /*3aa0*/  CS2R R2, SRZ ;  /* 0x0000000000027805 */ /* 0x000fda000001ff00 */
.L_x_76:
[C---:B------:R-:W-:Y:S02]  /*3ab0*/  LEA R0, R8.reuse, UR41, 0x3 ;  /* 0x0000002908007c11 */ /* 0x040fe4000f8e18ff */
[----:B------:R-:W-:Y:S02]  /*3ac0*/  SHF.L.U32 R4, R3, 0x1f, RZ ;  /* 0x0000001f03047819 */ /* 0x000fe400000006ff */
[----:B------:R-:W-:Y:S02]  /*3ad0*/  LEA R5, R8, UR41, 0x4 ;  /* 0x0000002908057c11 */ /* 0x000fe4000f8e20ff */
[----:B------:R-:W1:Y:S02]  /*3ae0*/  SYNCS.PHASECHK.TRANS64.TRYWAIT P0, [R0+URZ+0x90], R4 ;  /* 0x00009004000075a7 */ /* 0x000e6400080011ff */
[----:B-1-3--:R-:W-:Y:S05]  /*3af0*/  @!P0 BRA `(.L_x_69) ;  /* 0x0000008c00a88947 */ /* 0x00afea0003800000 */
.L_x_205:
[----:B-1----:R-:W1:Y:S01]  /*3b00*/  LDS.128 R4, [R5+0x120] ;  /* 0x0001200005047984 */ /* 0x002e620000000c00 */
[----:B------:R-:W-:Y:S02]  /*3b10*/  VIADD R0, R0, 0xa0 ;  /* 0x000000a000007836 */ /* 0x000fe40000000000 */
[----:B------:R-:W-:Y:S01]  /*3b20*/  VIADD R8, R8, 0x1 ;  /* 0x0000000108087836 */ /* 0x000fe20000000000 */
[----:B------:R-:W-:Y:S01]  /*3b30*/  @!PT LDS RZ, [RZ] ;  /* 0x00000000fffff984 */ /* 0x000fe20000000800 */
[----:B------:R-:W-:Y:S01]  /*3b40*/  @!PT LDS RZ, [RZ] ;  /* 0x00000000fffff984 */ /* 0x000fe20000000800 */
[----:B------:R-:W-:Y:S01]  /*3b50*/  @!PT LDS RZ, [RZ] ;  /* 0x00000000fffff984 */ /* 0x000fe20000000800 */
[----:B------:R-:W-:Y:S01]  /*3b60*/  @!PT LDS RZ, [RZ] ;  /* 0x00000000fffff984 */ /* 0x000fe20000000800 */
[----:B------:R2:W-:Y:S06]  /*3b70*/  MEMBAR.ALL.CTA ;  /* 0x0000000000007992 */ /* 0x0005ec0000008000 */
[----:B--2---:R-:W2:Y:S01]  /*3b80*/  FENCE.VIEW.ASYNC.S ;  /* 0x00000000000073c6 */ /* 0x004ea20000000000 */
[----:B------:R-:W-:-:S04]  /*3b90*/  PRMT R0, RZ, 0x654, R0 ;  /* 0x00000654ff007816 */ /* 0x000fc80000000000 */
[----:B--2---:R2:W-:Y:S01]  /*3ba0*/  SYNCS.ARRIVE.TRANS64.RED.A1T0 RZ, [R0+URZ], RZ ;  /* 0x000000ff00ff79a7 */ /* 0x0045e200081004ff */
[----:B-1----:R-:W-:Y:S01]  /*3bb0*/  LOP3.LUT P1, RZ, R6, 0x1, RZ, 0xc0, !PT ;  /* 0x0000000106ff7812 */ /* 0x002fe2000782c0ff */
[----:B--2---:R-:W-:-:S12]  /*3bc0*/  BRA.U UP3, `(.L_x_70) ;  /* 0x0000000503587547 */ /* 0x004fd8000b800000 */
[----:B------:R-:W1:Y:S01]  /*3bd0*/  LDCU UR4, c[0x0][0x38c] ;  /* 0x00007180ff0477ac */ /* 0x000e620008000800 */
[----:B------:R-:W-:Y:S02]  /*3be0*/  PLOP3.LUT P2, PT, PT, PT, PT, 0x80, 0x8 ;  /* 0x000000000008781c */ /* 0x000fe40003f4f070 */
[----:B------:R-:W-:Y:S01]  /*3bf0*/  SHF.L.U32 R4, R9, 0x1f, RZ ;  /* 0x0000001f09047819 */ /* 0x000fe200000006ff */
[----:B------:R-:W-:Y:S02]  /*3c00*/  ULEA UR46, UR47, UR41, 0x3 ;  /* 0x000000292f2e7291 */ /* 0x000fe4000f8e18ff */
[----:B------:R-:W-:Y:S02]  /*3c10*/  ULEA UR36, UR47, UR67, 0x7 ;  /* 0x000000432f247291 */ /* 0x000fe4000f8e38ff */
[----:B-1----:R-:W-:-:S06]  /*3c20*/  UISETP.GE.AND UP0, UPT, UR4, 0x1, UPT ;  /* 0x000000010400788c */ /* 0x002fcc000bf06270 */
[----:B------:R-:W-:-:S05]  /*3c30*/  PLOP3.LUT P0, PT, PT, PT, UP0, 0x80, 0x8 ;  /* 0x000000000008781c */ /* 0x000fca0003f0f008 */
[----:B------:R-:W-:-:S08]  /*3c40*/  @UP0 ULEA UR4, UR38, UR41, 0x3 ;  /* 0x0000002926040291 */ /* 0x000fd0000f8e18ff */
[----:B------:R-:W-:-:S04]  /*3c50*/  @P0 SHF.L.U32 R0, R2, 0x1f, RZ ;  /* 0x0000001f02000819 */ /* 0x000fc800000006ff */
[----:B------:R1:W2:Y:S01]  /*3c60*/  @P0 SYNCS.PHASECHK.TRANS64.TRYWAIT P2, [UR4], R0 ;  /* 0x00000000ff0005a7 */ /* 0x0002a20008041104 */
[----:B------:R-:W3:Y:S02]  /*3c70*/  SYNCS.PHASECHK.TRANS64.TRYWAIT P0, [UR46+0xd0], R4 ;  /* 0x0000d004ff0075a7 */ /* 0x000ee4000800112e */
[----:B-123--:R-:W-:Y:S05]  /*3c80*/  @!P0 BRA `(.L_x_71) ;  /* 0x0000008c00588947 */ /* 0x00efea0003800000 */
.L_x_207:
[----:B------:R-:W-:Y:S01]  /*3c90*/  UMOV UR42, UR37 ;  /* 0x00000025002a7c82 */ /* 0x000fe20008000000 */
[----:B------:R-:W-:Y:S05]  /*3ca0*/  BRA.U !UP0, `(.L_x_72) ;  /* 0x0000000508107547 */ /* 0x000fea000b800000 */
[----:B------:R-:W-:Y:S02]  /*3cb0*/  UIADD3 UR42, UPT, UPT, UR66, UR37, URZ ;  /* 0x00000025422a7290 */ /* 0x000fe4000fffe0ff */
[----:B------:R-:W-:Y:S01]  /*3cc0*/  UPLOP3.LUT UP2, UPT, UPT, UPT, UPT, 0x40, 0x4 ;  /* 0x000000000004789c */ /* 0x000fe20003f4e870 */
[----:B------:R-:W-:Y:S01]  /*3cd0*/  UMOV UR39, UR64 ;  /* 0x0000004000277c82 */ /* 0x000fe20008000000 */
[----:B------:R-:W-:-:S09]  /*3ce0*/  UMOV UR5, UR38 ;  /* 0x0000002600057c82 */ /* 0x000fd20008000000 */
.L_x_75:
[----:B------:R-:W-:Y:S01]  /*3cf0*/  ULEA UR7, UR5, UR41, 0x3 ;  /* 0x0000002905077291 */ /* 0x000fe2000f8e18ff */
[----:B--23--:R-:W-:Y:S11]  /*3d00*/  @P2 BRA `(.L_x_73) ;  /* 0x00000000000c2947 */ /* 0x00cff60003800000 */
[----:B-1----:R-:W-:Y:S04]  /*3d10*/  SHF.L.U32 R4, R2, 0x1f, RZ ;  /* 0x0000001f02047819 */ /* 0x002fe800000006ff */
[----:B------:R-:W1:Y:S02]  /*3d20*/  SYNCS.PHASECHK.TRANS64.TRYWAIT P0, [UR7], R4 ;  /* 0x00000004ff0075a7 */ /* 0x000e640008001107 */
[----:B-1----:R-:W-:Y:S05]  /*3d30*/  @!P0 BRA `(.L_x_74) ;  /* 0x0000008c00448947 */ /* 0x002fea0003800000 */
.L_x_73:
[----:B------:R-:W-:Y:S01]  /*3d40*/  UISETP.NE.AND UP0, UPT, UR39, 0x1, UPT ;  /* 0x000000012700788c */ /* 0x000fe2000bf05270 */
[----:B------:R-:W-:Y:S01]  /*3d50*/  PLOP3.LUT P2, PT, PT, PT, PT, 0x80, 0x8 ;  /* 0x000000000008781c */ /* 0x000fe20003f4f070 */
[----:B------:R-:W-:Y:S02]  /*3d60*/  UIADD3 UR4, UPT, UPT, UR5, 0x1, URZ ;  /* 0x0000000105047890 */ /* 0x000fe4000fffe0ff */
[----:B------:R-:W-:Y:S02]  /*3d70*/  UIADD3 UR40, UPT, UPT, UR7, 0x20, URZ ;  /* 0x0000002007287890 */ /* 0x000fe4000fffe0ff */
[----:B------:R-:W-:Y:S01]  /*3d80*/  UISETP.NE.AND UP1, UPT, UR4, 0x4, UPT ;  /* 0x000000040400788c */ /* 0x000fe2000bf25270 */
[----:B------:R-:W-:Y:S01]  /*3d90*/  PLOP3.LUT P0, PT, PT, PT, UP0, 0x80, 0x8 ;  /* 0x000000000008781c */ /* 0x000fe20003f0f008 */
[----:B------:R-:W-:Y:S02]  /*3da0*/  UIADD3 UR37, UPT, UPT, UR37, 0x1, URZ ;  /* 0x0000000125257890 */ /* 0x000fe4000fffe0ff */
[----:B------:R-:W-:Y:S02]  /*3db0*/  USEL UR6, URZ, 0x1, UP1 ;  /* 0x00000001ff067887 */ /* 0x000fe40008800000 */
[----:B------:R-:W-:Y:S02]  /*3dc0*/  USEL UR38, UR4, URZ, UP1 ;  /* 0x000000ff04267287 */ /* 0x000fe40008800000 */
[----:B------:R-:W-:Y:S02]  /*3dd0*/  UIADD3 UR39, UPT, UPT, UR39, -0x1, URZ ;  /* 0xffffffff27277890 */ /* 0x000fe4000fffe0ff */
[----:B------:R-:W-:Y:S01]  /*3de0*/  @UP0 ULEA UR4, UR38, UR41, 0x3 ;  /* 0x0000002926040291 */ /* 0x000fe2000f8e18ff */
[----:B------:R-:W-:Y:S01]  /*3df0*/  LOP3.LUT R2, R2, UR6, RZ, 0x3c, !PT ;  /* 0x0000000602027c12 */ /* 0x000fe2000f8e3cff */
[----:B------:R-:W-:Y:S02]  /*3e00*/  ULEA UR6, UR5, UR45, 0xb ;  /* 0x0000002d05067291 */ /* 0x000fe4000f8e58ff */
[----:B------:R-:W-:Y:S01]  /*3e10*/  UISETP.NE.AND UP0, UPT, UR37, UR42, UPT ;  /* 0x0000002a2500728c */ /* 0x000fe2000bf05270 */
[----:B-1----:R-:W-:Y:S01]  /*3e20*/  @P0 SHF.L.U32 R0, R2, 0x1f, RZ ;  /* 0x0000001f02000819 */ /* 0x002fe200000006ff */
[----:B------:R-:W-:Y:S02]  /*3e30*/  UIADD3 UR34, UPT, UPT, UR6, 0x2, URZ ;  /* 0x0000000206227890 */ /* 0x000fe4000fffe0ff */
[----:B------:R-:W-:Y:S01]  /*3e40*/  UIADD3 UR30, UPT, UPT, UR6, 0x4, URZ ;  /* 0x00000004061e7890 */ /* 0x000fe2000fffe0ff */
[----:B------:R2:W3:Y:S01]  /*3e50*/  @P0 SYNCS.PHASECHK.TRANS64.TRYWAIT P2, [UR4], R0 ;  /* 0x00000000ff0005a7 */ /* 0x0004e20008041104 */
[----:B------:R-:W-:Y:S02]  /*3e60*/  ULEA UR4, UR5, UR44, 0xa ;  /* 0x0000002c05047291 */ /* 0x000fe4000f8e50ff */
[----:B------:R-:W-:Y:S02]  /*3e70*/  UIADD3 UR26, UPT, UPT, UR6, 0x6, URZ ;  /* 0x00000006061a7890 */ /* 0x000fe4000fffe0ff */
        /* <DEDUP_REMOVED lines=10> */
[----:B------:R-:W-:Y:S01]  /*3f20*/  UIADD3 UR8, UPT, UPT, UR4, 0x206, URZ ;  /* 0x0000020604087890 */ /* 0x000fe2000fffe0ff */
[----:B------:R-:W-:Y:S01]  /*3f30*/  UMOV UR7, 0x40004040 ;  /* 0x4000404000077882 */ /* 0x000fe20000000000 */
[----:B------:R-:W-:Y:S01]  /*3f40*/  UMOV UR5, 0x40004040 ;  /* 0x4000404000057882 */ /* 0x000fe20000000000 */
[----:B------:R-:W-:Y:S01]  /*3f50*/  UMOV UR35, 0x40004040 ;  /* 0x4000404000237882 */ /* 0x000fe20000000000 */
[----:B------:R1:W-:Y:S01]  /*3f60*/  UTCHMMA.2CTA gdesc[UR4], gdesc[UR6], tmem[UR36], tmem[UR62], idesc[UR63], UP2 ;  /* 0x00ff3e06040075ea */ /* 0x0003e20009200024 */
[----:B------:R-:W-:Y:S01]  /*3f70*/  UPLOP3.LUT UP2, UPT, UPT, UPT, UPT, 0x80, 0x8 ;  /* 0x000000000008789c */ /* 0x000fe20003f4f070 */
[----:B------:R-:W-:Y:S01]  /*3f80*/  UMOV UR33, 0x40004040 ;  /* 0x4000404000217882 */ /* 0x000fe20000000000 */
[----:B------:R-:W-:Y:S01]  /*3f90*/  UMOV UR31, 0x40004040 ;  /* 0x40004040001f7882 */ /* 0x000fe20000000000 */
[----:B------:R2:W-:Y:S01]  /*3fa0*/  UTCHMMA.2CTA gdesc[UR32], gdesc[UR34], tmem[UR36], tmem[UR60], idesc[UR61], UPT ;  /* 0x00ff3c22200075ea */ /* 0x0005e2000ba00024 */
        /* <DEDUP_REMOVED lines=14> */
[----:B------:R-:W-:Y:S01]  /*4090*/  UMOV UR9, 0x40004040 ;  /* 0x4000404000097882 */ /* 0x000fe20000000000 */
[----:B------:R2:W-:Y:S01]  /*40a0*/  UTCHMMA.2CTA gdesc[UR12], gdesc[UR14], tmem[UR36], tmem[UR50], idesc[UR51], UPT ;  /* 0x00ff320e0c0075ea */ /* 0x0005e2000ba00024 */
[----:B------:R2:W-:Y:S01]  /*40b0*/  UTCHMMA.2CTA gdesc[UR8], gdesc[UR10], tmem[UR36], tmem[UR48], idesc[UR49], UPT ;  /* 0x00ff300a080075ea */ /* 0x0005e2000ba00024 */
[----:B------:R2:W-:Y:S01]  /*40c0*/  UTCBAR.2CTA.MULTICAST [UR40], URZ, UR43 ;  /* 0x000000ff280073e9 */ /* 0x0005e2000820082b */
[----:B-1----:R-:W-:Y:S01]  /*40d0*/  UMOV UR5, UR38 ;  /* 0x0000002600057c82 */ /* 0x002fe20008000000 */
[----:B------:R-:W-:Y:S05]  /*40e0*/  BRA.U UP0, `(.L_x_75) ;  /* 0xfffffffd00007547 */ /* 0x000fea000b83ffff */
.L_x_72:
[----:B------:R-:W-:Y:S01]  /*40f0*/  UIADD3 UR4, UPT, UPT, UR46, 0xb0, URZ ;  /* 0x000000b02e047890 */ /* 0x000fe2000fffe0ff */
[----:B------:R-:W-:-:S08]  /*4100*/  UMOV UR37, UR42 ;  /* 0x0000002a00257c82 */ /* 0x000fd00008000000 */
[----:B------:R4:W-:Y:S01]  /*4110*/  UTCBAR.2CTA.MULTICAST [UR4], URZ, UR65 ;  /* 0x000000ff040073e9 */ /* 0x0009e20008200841 */
[----:B------:R-:W-:Y:S02]  /*4120*/  NOP ;  /* 0x0000000000007918 */ /* 0x000fe40000000000 */
.L_x_70:
[----:B----4-:R-:W-:Y:S01]  /*4130*/  UIADD3 UR4, UPT, UPT, UR47, 0x1, URZ ;  /* 0x000000012f047890 */ /* 0x010fe2000fffe0ff */
[----:B------:R-:W-:-:S03]  /*4140*/  ISETP.NE.AND P0, PT, R8, 0x2, PT ;  /* 0x000000020800780c */ /* 0x000fc60003f05270 */
[----:B------:R-:W-:Y:S01]  /*4150*/  UISETP.NE.AND UP0, UPT, UR4, 0x4, UPT ;  /* 0x000000040400788c */ /* 0x000fe2000bf05270 */
[----:B-12---:R-:W-:Y:S02]  /*4160*/  SEL R0, RZ, 0x1, P0 ;  /* 0x00000001ff007807 */ /* 0x006fe40000000000 */
[----:B------:R-:W-:Y:S01]  /*4170*/  SEL R8, R8, RZ, P0 ;  /* 0x000000ff08087207 */ /* 0x000fe20000000000 */
[----:B------:R-:W-:Y:S01]  /*4180*/  USEL UR5, URZ, 0x1, UP0 ;  /* 0x00000001ff057887 */ /* 0x000fe20008000000 */
[----:B------:R-:W-:Y:S01]  /*4190*/  LOP3.LUT R3, R3, R0, RZ, 0x3c, !PT ;  /* 0x0000000003037212 */ /* 0x000fe200078e3cff */
[----:B------:R-:W-:-:S04]  /*41a0*/  USEL UR47, UR4, URZ, UP0 ;  /* 0x000000ff042f7287 */ /* 0x000fc80008000000 */
[----:B------:R-:W-:Y:S01]  /*41b0*/  LOP3.LUT R9, R9, UR5, RZ, 0x3c, !PT ;  /* 0x0000000509097c12 */ /* 0x000fe2000f8e3cff */
[----:B------:R-:W-:Y:S07]  /*41c0*/  @P1 BRA `(.L_x_76) ;  /* 0xfffffff800381947 */ /* 0x000fee000383ffff */
[----:B------:R-:W1:Y:S01]  /*41d0*/  S2UR UR8, SR_CgaCtaId ;  /* 0x00000000000879c3 */ /* 0x000e620000008800 */
[----:B------:R-:W-:Y:S01]  /*41e0*/  ELECT P0, URZ, PT ;  /* 0x0000000000ff782f */ /* 0x000fe20003800000 */
[----:B------:R-:W-:Y:S01]  /*41f0*/  HFMA2 R0, -RZ, RZ, 0, 5.9604644775390625e-08 ;  /* 0x00000001ff007431 */ /* 0x000fe200000001ff */
[----:B------:R-:W-:-:S05]  /*4200*/  UMOV UR4, 0x40 ;  /* 0x0000004000047882 */ /* 0x000fca0000000000 */
[----:B------:R-:W-:Y:S01]  /*4210*/  UVIRTCOUNT.DEALLOC.SMPOOL 0x80 ;  /* 0x000000800000784c */ /* 0x000fe20000000000 */
[----:B------:R-:W-:Y:S02]  /*4220*/  UISETP.NE.AND UP1, UPT, UR68, URZ, UPT ;  /* 0x000000ff4400728c */ /* 0x000fe4000bf25270 */
[----:B-1----:R-:W-:-:S09]  /*4230*/  ULEA UR8, UR8, UR4, 0x18 ;  /* 0x0000000408087291 */ /* 0x002fd2000f8ec0ff */
[----:B------:R1:W-:Y:S01]  /*4240*/  @P0 STS.U8 [UR8+0x1c], R0 ;  /* 0x00001c00ff000988 */ /* 0x0003e20008000008 */
[----:B------:R-:W-:Y:S05]  /*4250*/  BRA.U UP1, `(.L_x_77) ;  /* 0x0000000101a07547 */ /* 0x000fea000b800000 */
[----:B------:R-:W-:Y:S01]  /*4260*/  UIADD3 UR7, UPT, UPT, UR41, 0xd0, URZ ;  /* 0x000000d029077890 */ /* 0x000fe2000fffe0ff */
[----:B------:R-:W-:-:S03]  /*4270*/  SHF.L.U32 R2, R9, 0x1f, RZ ;  /* 0x0000001f09027819 */ /* 0x000fc600000006ff */
[----:B------:R-:W-:-:S09]  /*4280*/  ULEA UR4, UR47, UR7, 0x3 ;  /* 0x000000072f047291 */ /* 0x000fd2000f8e18ff */
[----:B------:R-:W2:Y:S02]  /*4290*/  SYNCS.PHASECHK.TRANS64.TRYWAIT P0, [UR4], R2 ;  /* 0x00000002ff0075a7 */ /* 0x000ea40008001104 */
[----:B--2---:R-:W-:Y:S05]  /*42a0*/  @!P0 BRA `(.L_x_78) ;  /* 0x0000008800008947 */ /* 0x004fea0003800000 */
.L_x_210:
        /* <DEDUP_REMOVED lines=9> */
.L_x_212:
        /* <DEDUP_REMOVED lines=9> */
.L_x_214:
[----:B------:R-:W-:-:S04]  /*43d0*/  UIADD3 UR4, UPT, UPT, UR4, 0x1, URZ ;  /* 0x0000000104047890 */ /* 0x000fc8000fffe0ff */
[----:B------:R-:W-:-:S04]  /*43e0*/  UISETP.NE.AND UP0, UPT, UR4, 0x4, UPT ;  /* 0x000000040400788c */ /* 0x000fc8000bf05270 */
[----:B------:R-:W-:Y:S02]  /*43f0*/  USEL UR5, URZ, 0x1, UP0 ;  /* 0x00000001ff057887 */ /* 0x000fe40008000000 */
[----:B------:R-:W-:-:S04]  /*4400*/  USEL UR4, UR4, URZ, UP0 ;  /* 0x000000ff04047287 */ /* 0x000fc80008000000 */
[----:B------:R-:W-:Y:S01]  /*4410*/  ULEA UR4, UR4, UR7, 0x3 ;  /* 0x0000000704047291 */ /* 0x000fe2000f8e18ff */
[----:B------:R-:W-:-:S04]  /*4420*/  LOP3.LUT R2, R2, UR5, RZ, 0x3c, !PT ;  /* 0x0000000502027c12 */ /* 0x000fc8000f8e3cff */
[----:B------:R-:W-:Y:S01]  /*4430*/  SHF.L.U32 R2, R2, 0x1f, RZ ;  /* 0x0000001f02027819 */ /* 0x000fe200000006ff */
[----:B-1----:R-:W-:-:S04]  /*4440*/  IMAD.U32 R0, RZ, RZ, UR4 ;  /* 0x00000004ff007e24 */ /* 0x002fc8000f8e00ff */
[----:B------:R1:W2:Y:S03]  /*4450*/  SYNCS.PHASECHK.TRANS64.TRYWAIT P0, [R0+URZ], R2 ;  /* 0x00000002000075a7 */ /* 0x0002a600080011ff */
[----:B--2---:R-:W-:Y:S05]  /*4460*/  @!P0 NANOSLEEP.SYNCS 0x989680 ;  /* 0x009896800000895d */ /* 0x004fea0003900000 */
[----:B------:R-:W2:Y:S02]  /*4470*/  @!P0 SYNCS.PHASECHK.TRANS64 P0, [R0+URZ], R2 ;  /* 0x00000002000085a7 */ /* 0x000ea400080010ff */
[----:B--2---:R-:W-:Y:S05]  /*4480*/  @P0 BRA `(.L_x_81) ;  /* 0x0000000000200947 */ /* 0x004fea0003800000 */
.L_x_82:
[----:B--2---:R2:W4:Y:S02]  /*4490*/  SYNCS.PHASECHK.TRANS64.TRYWAIT P0, [R0+URZ], R2 ;  /* 0x00000002000075a7 */ /* 0x00452400080011ff */
[----:B----4-:R-:W-:Y:S05]  /*44a0*/  @!P0 NANOSLEEP.SYNCS 0x989680 ;  /* 0x009896800000895d */ /* 0x010fea0003900000 */
[----:B------:R-:W4:Y:S02]  /*44b0*/  @!P0 SYNCS.PHASECHK.TRANS64 P0, [R0+URZ], R2 ;  /* 0x00000002000085a7 */ /* 0x000f2400080010ff */
[----:B----4-:R-:W-:Y:S05]  /*44c0*/  @!P0 BRA `(.L_x_82) ;  /* 0xfffffffc00f08947 */ /* 0x010fea000383ffff */
[----:B------:R-:W-:Y:S05]  /*44d0*/  BRA `(.L_x_81) ;  /* 0x00000000000c7947 */ /* 0x000fea0003800000 */
.L_x_77:
[----:B------:R-:W-:-:S04]  /*44e0*/  UIADD3 UR4, UPT, UPT, UR41, 0x110, URZ ;  /* 0x0000011029047890 */ /* 0x000fc8000fffe0ff */
[----:B------:R-:W-:-:S09]  /*44f0*/  UPRMT UR4, UR69, 0x654, UR4 ;  /* 0x0000065445047896 */ /* 0x000fd20008000004 */
[----:B------:R-:W-:Y:S03]  /*4500*/  SYNCS.ARRIVE.TRANS64.RED.A1T0 RZ, [UR4], RZ ;  /* 0x000000ffffff79a7 */ /* 0x000fe60008100404 */
.L_x_81:
[----:B-12---:R-:W-:Y:S01]  /*4510*/  SHF.L.U32 R2, RZ, 0x1f, RZ ;  /* 0x0000001fff027819 */ /* 0x006fe200000006ff */
[----:B------:R-:W-:Y:S01]  /*4520*/  UIADD3 UR4, UPT, UPT, UR41, 0x110, URZ ;  /* 0x0000011029047890 */ /* 0x000fe2000fffe0ff */
[----:B------:R-:W-:Y:S02]  /*4530*/  PLOP3.LUT P0, PT, PT, PT, UP1, 0x80, 0x8 ;  /* 0x000000000008781c */ /* 0x000fe40003f0f018 */
[----:B------:R-:W1:Y:S02]  /*4540*/  SYNCS.PHASECHK.TRANS64.TRYWAIT P1, [UR41+0x110], R2 ;  /* 0x00011002ff0075a7 */ /* 0x000e640008021129 */
[----:B-1----:R-:W-:Y:S09]  /*4550*/  @!P1 BRA `(.L_x_83) ;  /* 0x00000084009c9947 */ /* 0x002ff20003800000 */
.L_x_216:
[----:B------:R-:W-:Y:S01]  /*4560*/  @!UP1 UPRMT UR4, UR69, 0x654, UR4 ;  /* 0x0000065445049896 */ /* 0x000fe20008000004 */
[----:B------:R-:W-:Y:S01]  /*4570*/  UMOV UR5, 0xffff ;  /* 0x0000ffff00057882 */ /* 0x000fe20000000000 */
[----:B------:R-:W-:-:S07]  /*4580*/  UMOV UR6, 0x1 ;  /* 0x0000000100067882 */ /* 0x000fce0000000000 */
[----:B------:R-:W-:Y:S01]  /*4590*/  @!P0 SYNCS.ARRIVE.TRANS64.RED.A1T0 RZ, [UR4], RZ ;  /* 0x000000ffffff89a7 */ /* 0x000fe20008100404 */
[----:B------:R-:W-:Y:S01]  /*45a0*/  NOP ;  /* 0x0000000000007918 */ /* 0x000fe20000000000 */
[----:B-1----:R-:W1:Y:S01]  /*45b0*/  LDS R0, [UR8+0x14] ;  /* 0x00001408ff007984 */ /* 0x002e620008000800 */
[----:B------:R-:W-:-:S04]  /*45c0*/  ULOP3.LUT UR4, UR67, 0xffff, URZ, 0xc0, !UPT ;  /* 0x0000ffff43047892 */ /* 0x000fc8000f8ec0ff */
[----:B------:R-:W-:-:S04]  /*45d0*/  USHF.R.U32.HI UR4, URZ, 0x5, UR4 ;  /* 0x00000005ff047899 */ /* 0x000fc80008011604 */
[----:B------:R-:W-:Y:S02]  /*45e0*/  USHF.L.U32 UR5, UR5, UR4, URZ ;  /* 0x0000000405057299 */ /* 0x000fe400080006ff */
[----:B------:R-:W-:-:S04]  /*45f0*/  USHF.L.U32 UR4, UR6, UR4, URZ ;  /* 0x0000000406047299 */ /* 0x000fc800080006ff */
[----:B-1----:R-:W-:-:S04]  /*4600*/  LOP3.LUT R0, R0, UR5, RZ, 0xc0, !PT ;  /* 0x0000000500007c12 */ /* 0x002fc8000f8ec0ff */
[----:B------:R-:W-:-:S13]  /*4610*/  ISETP.NE.AND P0, PT, R0, UR5, PT ;  /* 0x0000000500007c0c */ /* 0x000fda000bf05270 */
[----:B------:R-:W-:Y:S05]  /*4620*/  @P0 BRA `(.L_x_84) ;  /* 0x0000000000580947 */ /* 0x000fea0003800000 */
[----:B------:R-:W1:Y:S02]  /*4630*/  LDS R0, [UR8+0x18] ;  /* 0x00001808ff007984 */ /* 0x000e640008000800 */
[----:B-1----:R-:W-:-:S04]  /*4640*/  LOP3.LUT R0, R0, UR4, RZ, 0xc0, !PT ;  /* 0x0000000400007c12 */ /* 0x002fc8000f8ec0ff */
[----:B------:R-:W-:-:S13]  /*4650*/  ISETP.NE.AND P0, PT, R0, UR4, PT ;  /* 0x0000000400007c0c */ /* 0x000fda000bf05270 */
[----:B------:R-:W-:Y:S05]  /*4660*/  @P0 BRA `(.L_x_85) ;  /* 0x00000000003c0947 */ /* 0x000fea0003800000 */
[----:B------:R-:W1:Y:S01]  /*4670*/  S2R R2, SR_LANEID ;  /* 0x0000000000027919 */ /* 0x000e620000000000 */
[----:B------:R-:W-:-:S06]  /*4680*/  ULOP3.LUT UR5, URZ, UR5, URZ, 0x33, !UPT ;  /* 0x00000005ff057292 */ /* 0x000fcc000f8e33ff */
[----:B------:R-:W-:-:S04]  /*4690*/  IMAD.U32 R0, RZ, RZ, UR5 ;  /* 0x00000005ff007e24 */ /* 0x000fc8000f8e00ff */
[----:B------:R2:W4:Y:S02]  /*46a0*/  REDUX UR7, R0 ;  /* 0x00000000000773c4 */ /* 0x0005240000000000 */
[----:B------:R1:W-:Y:S01]  /*46b0*/  UTCATOMSWS.AND URZ, UR5 ;  /* 0x0000000500ff79e3 */ /* 0x0003e20008000000 */
[----:B--2---:R-:W-:Y:S01]  /*46c0*/  LOP3.LUT R0, RZ, UR4, RZ, 0x33, !PT ;  /* 0x00000004ff007c12 */ /* 0x004fe2000f8e33ff */
[----:B------:R-:W-:Y:S02]  /*46d0*/  VOTEU.ANY UR4, UPT, PT ;  /* 0x0000000000047886 */ /* 0x000fe400038e0100 */
[----:B------:R-:W-:Y:S02]  /*46e0*/  UFLO.U32 UR4, UR4 ;  /* 0x00000004000472bd */ /* 0x000fe400080e0000 */
[----:B------:R-:W2:Y:S04]  /*46f0*/  REDUX UR6, R0 ;  /* 0x00000000000673c4 */ /* 0x000ea80000000000 */
[----:B-1----:R-:W-:-:S02]  /*4700*/  ISETP.EQ.U32.AND P0, PT, R2, UR4, PT ;  /* 0x0000000402007c0c */ /* 0x002fc4000bf02070 */
[----:B----4-:R-:W-:-:S11]  /*4710*/  MOV R2, UR7 ;  /* 0x0000000700027c02 */ /* 0x010fd60008000f00 */
[----:B------:R1:W-:Y:S01]  /*4720*/  @P0 ATOMS.AND RZ, [UR8+0x14], R2 ;  /* 0x00001402ffff098c */ /* 0x0003e2000a800008 */
[----:B--2---:R-:W-:-:S05]  /*4730*/  IMAD.U32 R0, RZ, RZ, UR6 ;  /* 0x00000006ff007e24 */ /* 0x004fca000f8e00ff */
[----:B------:R1:W-:Y:S01]  /*4740*/  @P0 ATOMS.AND RZ, [UR8+0x18], R0 ;  /* 0x00001800ffff098c */ /* 0x0003e2000a800008 */
[----:B------:R-:W-:Y:S05]  /*4750*/  BRA `(.L_x_86) ;  /* 0x0000000000147947 */ /* 0x000fea0003800000 */
.L_x_85:
[----:B------:R-:W-:Y:S02]  /*4760*/  MOV R2, 0x4780 ;  /* 0x0000478000027802 */ /* 0x000fe40000000f00 */
[----:B---3-5:R-:W-:Y:S05]  /*4770*/  CALL.REL.NOINC `($__internal_0_$__cuda_sm10x_tcgen05_guardrail_trap_col_being_dealloced_not_returned_by_alloc) ;  /* 0x0000008c002c7944 */ /* 0x028fea0003c00000 */
[----:B------:R-:W-:Y:S05]  /*4780*/  BRA `(.L_x_86) ;  /* 0x0000000000087947 */ /* 0x000fea0003800000 */
.L_x_84:
[----:B------:R-:W-:Y:S02]  /*4790*/  MOV R2, 0x47b0 ;  /* 0x000047b000027802 */ /* 0x000fe40000000f00 */
[----:B---3-5:R-:W-:Y:S05]  /*47a0*/  CALL.REL.NOINC `($__internal_2_$__cuda_sm10x_tcgen05_guardrail_trap_unallocated_columns_being_dealloced) ;  /* 0x0000008c00387944 */ /* 0x028fea0003c00000 */
.L_x_86:
[----:B------:R-:W-:Y:S01]  /*47b0*/  NOP ;  /* 0x0000000000007918 */ /* 0x000fe20000000000 */
[----:B------:R-:W-:Y:S05]  /*47c0*/  EXIT ;  /* 0x000000000000794d */ /* 0x000fea0003800000 */
.L_x_57:
[----:B------:R-:W-:-:S09]  /*47d0*/  UISETP.NE.OR UP0, UPT, UR18, 0x3, !UP3 ;  /* 0x000000031200788c */ /* 0x000fd2000df05670 */
[----:B------:R-:W-:Y:S05]  /*47e0*/  BRA.U UP0, `(.L_x_87) ;  /* 0x0000001900947547 */ /* 0x000fea000b800000 */
[----:B------:R-:W1:Y:S01]  /*47f0*/  LDCU UR38, c[0x0][0x370] ;  /* 0x00006e00ff2677ac */ /* 0x000e620008000800 */
[----:B------:R-:W2:Y:S01]  /*4800*/  LDC.64 R16, c[0x0][0x348] ;  /* 0x0000d200ff107b82 */ /* 0x000ea20000000a00 */
[----:B------:R-:W-:Y:S01]  /*4810*/  HFMA2 R14, -RZ, RZ, 0, 0 ;  /* 0x00000000ff0e7431 */ /* 0x000fe200000001ff */
[----:B------:R-:W-:Y:S01]  /*4820*/  MOV R13, RZ ;  /* 0x000000ff000d7202 */ /* 0x000fe20000000f00 */
[----:B------:R-:W1:Y:S01]  /*4830*/  LDCU.128 UR56, c[0x0][0xb10] ;  /* 0x00016200ff3877ac */ /* 0x000e620008000c00 */
[----:B------:R-:W-:Y:S01]  /*4840*/  HFMA2 R7, -RZ, RZ, 0, 0.0078125 ;  /* 0x00002000ff077431 */ /* 0x000fe200000001ff */
[----:B------:R-:W3:Y:S03]  /*4850*/  LDCU UR37, c[0x0][0x374] ;  /* 0x00006e80ff2577ac */ /* 0x000ee60008000800 */
[----:B------:R-:W4:Y:S01]  /*4860*/  LDC.64 R2, c[0x0][0x888] ;  /* 0x00022200ff027b82 */ /* 0x000f220000000a00 */
[----:B------:R-:W3:Y:S01]  /*4870*/  LDCU UR15, c[0x0][0xb0c] ;  /* 0x00016180ff0f77ac */ /* 0x000ee20008000800 */
[----:B------:R-:W2:Y:S06]  /*4880*/  LDCU UR47, c[0x0][0xb20] ;  /* 0x00016400ff2f77ac */ /* 0x000eac0008000800 */
[----:B------:R-:W4:Y:S01]  /*4890*/  LDC.64 R4, c[0x0][0x890] ;  /* 0x00022400ff047b82 */ /* 0x000f220000000a00 */
[----:B------:R-:W2:Y:S01]  /*48a0*/  LDCU UR4, c[0x0][0xb30] ;  /* 0x00016600ff0477ac */ /* 0x000ea20008000800 */
[----:B-1----:R-:W-:-:S02]  /*48b0*/  UIMAD.WIDE.U32 UR8, UR38, UR56, URZ ;  /* 0x00000038260872a5 */ /* 0x002fc4000f8e00ff */
[----:B---3--:R-:W-:Y:S01]  /*48c0*/  UIMAD.WIDE.U32 UR6, UR37, UR59, URZ ;  /* 0x0000003b250672a5 */ /* 0x008fe2000f8e00ff */
[----:B------:R-:W-:Y:S01]  /*48d0*/  UMOV UR21, 0x400 ;  /* 0x0000040000157882 */ /* 0x000fe20000000000 */
[----:B------:R-:W-:Y:S02]  /*48e0*/  UPLOP3.LUT UP1, UPT, UPT, UPT, UPT, 0x40, 0x4 ;  /* 0x000000000004789c */ /* 0x000fe40003f2e870 */
[----:B------:R-:W-:Y:S01]  /*48f0*/  ULEA UR21, UR53, UR21, 0x18 ;  /* 0x0000001535157291 */ /* 0x000fe2000f8ec0ff */
[----:B------:R-:W-:Y:S02]  /*4900*/  UMOV UR8, UR9 ;  /* 0x0000000900087c82 */ /* 0x000fe40008000000 */
[----:B------:R-:W-:Y:S01]  /*4910*/  UMOV UR6, UR7 ;  /* 0x0000000700067c82 */ /* 0x000fe20008000000 */
[----:B------:R-:W-:Y:S02]  /*4920*/  UISETP.GE.AND UP0, UPT, UR45, 0x1, UPT ;  /* 0x000000012d00788c */ /* 0x000fe4000bf06270 */
[----:B------:R-:W-:Y:S01]  /*4930*/  UISETP.NE.AND UP4, UPT, UR45, 0x1, UPT ;  /* 0x000000012d00788c */ /* 0x000fe2000bf85270 */
[----:B------:R-:W1:Y:S01]  /*4940*/  LDCU.64 UR22, c[0x0][0xb28] ;  /* 0x00016500ff1677ac */ /* 0x000e620008000a00 */
[----:B------:R-:W-:-:S02]  /*4950*/  UISETP.NE.AND UP6, UPT, UR15, 0x1, UPT ;  /* 0x000000010f00788c */ /* 0x000fc4000bfc5270 */
[----:B------:R-:W-:Y:S02]  /*4960*/  UISETP.NE.AND UP5, UPT, UR58, 0x1, UPT ;  /* 0x000000013a00788c */ /* 0x000fe4000bfa5270 */
[----:B------:R-:W-:Y:S02]  /*4970*/  UIADD3 UR49, UPT, UPT, UR21, 0x40, URZ ;  /* 0x0000004015317890 */ /* 0x000fe4000fffe0ff */
[----:B------:R-:W-:Y:S02]  /*4980*/  UIADD3 UR41, UPT, UPT, UR21, 0x48, URZ ;  /* 0x0000004815297890 */ /* 0x000fe4000fffe0ff */
[----:B------:R-:W-:Y:S02]  /*4990*/  UIADD3 UR33, UPT, UPT, UR21, 0x50, URZ ;  /* 0x0000005015217890 */ /* 0x000fe4000fffe0ff */
[----:B------:R-:W-:Y:S02]  /*49a0*/  UIADD3 UR25, UPT, UPT, UR21, 0x58, URZ ;  /* 0x0000005815197890 */ /* 0x000fe4000fffe0ff */
[----:B------:R-:W-:-:S02]  /*49b0*/  USHF.R.U32.HI UR46, URZ, UR57, UR8 ;  /* 0x00000039ff2e7299 */ /* 0x000fc40008011608 */
[----:B--2---:R-:W-:Y:S02]  /*49c0*/  USHF.R.U32.HI UR39, URZ, UR47, UR6 ;  /* 0x0000002fff277299 */ /* 0x004fe40008011606 */
[----:B------:R-:W-:-:S11]  /*49d0*/  UISETP.NE.AND UP3, UPT, UR4, 0x1, UPT ;  /* 0x000000010400788c */ /* 0x000fd6000bf65270 */
.L_x_102:
[C---:B------:R-:W-:Y:S02]  /*49e0*/  LEA R12, R14.reuse, UR21, 0x3 ;  /* 0x000000150e0c7c11 */ /* 0x040fe4000f8e18ff */
[----:B------:R-:W-:Y:S02]  /*49f0*/  SHF.L.U32 R0, R13, 0x1f, RZ ;  /* 0x0000001f0d007819 */ /* 0x000fe400000006ff */
[----:B------:R-:W-:Y:S02]  /*4a00*/  LEA R8, R14, UR21, 0x4 ;  /* 0x000000150e087c11 */ /* 0x000fe4000f8e20ff */
[----:B--2---:R-:W2:Y:S02]  /*4a10*/  SYNCS.PHASECHK.TRANS64.TRYWAIT P0, [R12+URZ+0x90], R0 ;  /* 0x000090000c0075a7 */ /* 0x004ea400080011ff */
[----:B--2---:R-:W-:Y:S05]  /*4a20*/  @!P0 BRA `(.L_x_88) ;  /* 0x0000008000808947 */ /* 0x004fea0003800000 */
.L_x_217:
[----:B------:R-:W3:Y:S01]  /*4a30*/  LDS.128 R8, [R8+0x120] ;  /* 0x0001200008087984 */ /* 0x000ee20000000c00 */
[----:B------:R-:W-:Y:S01]  /*4a40*/  UISETP.GE.AND UP0, UPT, UR45, 0x1, UPT ;  /* 0x000000012d00788c */ /* 0x000fe2000bf06270 */
[----:B------:R-:W-:Y:S01]  /*4a50*/  @!PT LDS RZ, [RZ] ;  /* 0x00000000fffff984 */ /* 0x000fe20000000800 */
[----:B------:R-:W-:Y:S01]  /*4a60*/  @!PT LDS RZ, [RZ] ;  /* 0x00000000fffff984 */ /* 0x000fe20000000800 */
[----:B------:R-:W-:Y:S01]  /*4a70*/  @!PT LDS RZ, [RZ] ;  /* 0x00000000fffff984 */ /* 0x000fe20000000800 */
[----:B------:R-:W-:Y:S01]  /*4a80*/  @!PT LDS RZ, [RZ] ;  /* 0x00000000fffff984 */ /* 0x000fe20000000800 */
[----:B------:R1:W-:Y:S06]  /*4a90*/  MEMBAR.ALL.CTA ;  /* 0x0000000000007992 */ /* 0x0003ec0000008000 */
[----:B-1----:R-:W1:Y:S01]  /*4aa0*/  FENCE.VIEW.ASYNC.S ;  /* 0x00000000000073c6 */ /* 0x002e620000000000 */
[----:B---3--:R-:W-:Y:S11]  /*4ab0*/  LOP3.LUT P0, RZ, R10, 0x1, RZ, 0xc0, !PT ;  /* 0x000000010aff7812 */ /* 0x008ff6000780c0ff */
[----:B------:R-:W-:Y:S02]  /*4ac0*/  @!UPT UIADD3 URZ, UPT, UPT, URZ, URZ, URZ ;  /* 0x000000fffffff290 */ /* 0x000fe4000fffe0ff */
[----:B-1----:R-:W-:Y:S01]  /*4ad0*/  VOTEU.ANY UP2, P0 ;  /* 0x0000000000ff7886 */ /* 0x002fe20000040100 */
[----:B------:R-:W-:Y:S11]  /*4ae0*/  PLOP3.LUT P0, PT, PT, PT, UP2, 0x80, 0x8 ;  /* 0x000000000008781c */ /* 0x000ff60003f0f028 */
[----:B------:R-:W-:Y:S02]  /*4af0*/  @!UPT UIADD3 URZ, UPT, UPT, URZ, URZ, URZ ;  /* 0x000000fffffff290 */ /* 0x000fe4000fffe0ff */
[----:B--2---:R-:W-:Y:S02]  /*4b00*/  @P0 SHF.R.U32.HI R0, RZ, 0x10, R9 ;  /* 0x00000010ff000819 */ /* 0x004fe40000011609 */
[----:B------:R-:W-:Y:S02]  /*4b10*/  @P0 MOV R6, R8 ;  /* 0x0000000800060202 */ /* 0x000fe40000000f00 */
[----:B------:R-:W-:Y:S01]  /*4b20*/  @P0 R2UR UR4, R0 ;  /* 0x00000000000402ca */ /* 0x000fe200000e0000 */
[----:B------:R-:W-:Y:S01]  /*4b30*/  VIADD R0, R12, 0xa0 ;  /* 0x000000a00c007836 */ /* 0x000fe20000000000 */
[----:B------:R-:W-:Y:S02]  /*4b40*/  @P0 LOP3.LUT R8, R9, 0xffff, RZ, 0xc0, !PT ;  /* 0x0000ffff09080812 */ /* 0x000fe400078ec0ff */
[----:B------:R-:W-:Y:S02]  /*4b50*/  @P0 R2UR UR6, R6 ;  /* 0x00000000060602ca */ /* 0x000fe400000e0000 */
[----:B------:R-:W-:Y:S02]  /*4b60*/  PRMT R0, RZ, 0x654, R0 ;  /* 0x00000654ff007816 */ /* 0x000fe40000000000 */
[----:B------:R-:W-:Y:S02]  /*4b70*/  @P0 R2UR UR5, R8 ;  /* 0x00000000080502ca */ /* 0x000fe400000e0000 */
[----:B------:R1:W-:Y:S03]  /*4b80*/  SYNCS.ARRIVE.TRANS64.RED.A1T0 RZ, [R0+URZ], RZ ;  /* 0x000000ff00ff79a7 */ /* 0x0003e600081004ff */
[----:B------:R-:W-:Y:S04]  /*4b90*/  @UP2 UMOV UR31, UR4 ;  /* 0x00000004001f2c82 */ /* 0x000fe80008000000 */
[----:B------:R-:W-:Y:S04]  /*4ba0*/  @UP2 UMOV UR14, UR6 ;  /* 0x00000006000e2c82 */ /* 0x000fe80008000000 */
[----:B------:R-:W-:Y:S01]  /*4bb0*/  @UP2 UMOV UR13, UR5 ;  /* 0x00000005000d2c82 */ /* 0x000fe20008000000 */
[----:B------:R-:W-:Y:S05]  /*4bc0*/  BRA.U !UP0, `(.L_x_89) ;  /* 0x0000000108a47547 */ /* 0x000fea000b800000 */
[----:B------:R-:W-:Y:S02]  /*4bd0*/  UIMAD.WIDE.U32 UR16, UR13, UR59, URZ ;  /* 0x0000003b0d1072a5 */ /* 0x000fe4000f8e00ff */
[----:B------:R-:W-:Y:S02]  /*4be0*/  UIMAD.WIDE.U32 UR18, UR14, UR56, URZ ;  /* 0x000000380e1272a5 */ /* 0x000fe4000f8e00ff */
[----:B------:R-:W-:Y:S02]  /*4bf0*/  USEL UR4, UR37, UR39, !UP5 ;  /* 0x0000002725047287 */ /* 0x000fe4000e800000 */
[----:B------:R-:W-:Y:S02]  /*4c00*/  USEL UR7, UR38, UR46, !UP6 ;  /* 0x0000002e26077287 */ /* 0x000fe4000f000000 */
[----:B------:R-:W-:Y:S02]  /*4c10*/  UIMAD.WIDE.U32 UR8, UR4, UR22, URZ ;  /* 0x00000016040872a5 */ /* 0x000fe4000f8e00ff */
[----:B------:R-:W-:Y:S01]  /*4c20*/  UIMAD.WIDE.U32 UR10, UR7, UR22, URZ ;  /* 0x00000016070a72a5 */ /* 0x000fe2000f8e00ff */
[----:B------:R-:W-:Y:S02]  /*4c30*/  UMOV UR5, UR17 ;  /* 0x0000001100057c82 */ /* 0x000fe40008000000 */
[----:B------:R-:W-:Y:S03]  /*4c40*/  USHF.R.U32.HI UR6, URZ, UR47, UR5 ;  /* 0x0000002fff067299 */ /* 0x000fe60008011605 */
[----:B------:R-:W-:Y:S01]  /*4c50*/  UMOV UR5, UR19 ;  /* 0x0000001300057c82 */ /* 0x000fe20008000000 */
[----:B------:R-:W-:Y:S02]  /*4c60*/  USEL UR6, UR13, UR6, !UP5 ;  /* 0x000000060d067287 */ /* 0x000fe4000e800000 */
[----:B------:R-:W-:Y:S03]  /*4c70*/  USHF.R.U32.HI UR12, URZ, UR57, UR5 ;  /* 0x00000039ff0c7299 */ /* 0x000fe60008011605 */
[----:B------:R-:W-:Y:S02]  /*4c80*/  UMOV UR5, UR9 ;  /* 0x0000000900057c82 */ /* 0x000fe40008000000 */
[----:B------:R-:W-:Y:S03]  /*4c90*/  @UP4 USHF.R.U32.HI UR4, URZ, UR23, UR5 ;  /* 0x00000017ff044299 */ /* 0x000fe60008011605 */
[----:B------:R-:W-:Y:S01]  /*4ca0*/  UMOV UR5, UR11 ;  /* 0x0000000b00057c82 */ /* 0x000fe20008000000 */
[----:B------:R-:W-:Y:S02]  /*4cb0*/  UIMAD UR4, UR45, UR4, URZ ;  /* 0x000000042d0472a4 */ /* 0x000fe4000f8e02ff */
[----:B------:R-:W-:Y:S02]  /*4cc0*/  @UP4 USHF.R.U32.HI UR7, URZ, UR23, UR5 ;  /* 0x00000017ff074299 */ /* 0x000fe40008011605 */
[----:B------:R-:W-:Y:S02]  /*4cd0*/  UIMAD.WIDE.U32 UR10, UR6, UR22, URZ ;  /* 0x00000016060a72a5 */ /* 0x000fe4000f8e00ff */
[----:B------:R-:W-:Y:S02]  /*4ce0*/  USEL UR5, UR14, UR12, !UP6 ;  /* 0x0000000c0e057287 */ /* 0x000fe4000f000000 */
[----:B------:R-:W-:Y:S02]  /*4cf0*/  UIMAD UR8, UR45, UR7, URZ ;  /* 0x000000072d0872a4 */ /* 0x000fe4000f8e02ff */
[----:B------:R-:W-:Y:S03]  /*4d00*/  UISETP.GE.AND UP0, UPT, UR6, UR4, UPT ;  /* 0x000000040600728c */ /* 0x000fe6000bf06270 */
[----:B------:R-:W-:Y:S01]  /*4d10*/  UMOV UR4, UR11 ;  /* 0x0000000b00047c82 */ /* 0x000fe20008000000 */
[----:B------:R-:W-:Y:S02]  /*4d20*/  UISETP.GE.OR UP0, UPT, UR5, UR8, UP0 ;  /* 0x000000080500728c */ /* 0x000fe40008706670 */
[----:B------:R-:W-:Y:S02]  /*4d30*/  USHF.R.U32.HI UR4, URZ, UR23, UR4 ;  /* 0x00000017ff047299 */ /* 0x000fe40008011604 */
[----:B------:R-:W-:Y:S02]  /*4d40*/  UIMAD.WIDE.U32 UR8, UR5, UR22, URZ ;  /* 0x00000016050872a5 */ /* 0x000fe4000f8e00ff */
[----:B------:R-:W-:Y:S04]  /*4d50*/  USEL UR10, UR6, UR4, !UP4 ;  /* 0x00000004060a7287 */ /* 0x000fe8000e000000 */
[----:B------:R-:W-:Y:S01]  /*4d60*/  UIADD3 UR11, UPT, UPT, -UR10, URZ, URZ ;  /* 0x000000ff0a0b7290 */ /* 0x000fe2000fffe1ff */
[----:B------:R-:W-:Y:S02]  /*4d70*/  @!UP0 UMOV UR4, UR9 ;  /* 0x0000000900048c82 */ /* 0x000fe40008000000 */
[----:B------:R-:W-:Y:S02]  /*4d80*/  @!UP0 USHF.R.U32.HI UR4, URZ, UR23, UR4 ;  /* 0x00000017ff048299 */ /* 0x000fe40008011604 */
[----:B------:R-:W-:Y:S02]  /*4d90*/  UIMAD UR8, UR45, UR11, UR6 ;  /* 0x0000000b2d0872a4 */ /* 0x000fe4000f8e0206 */
[----:B------:R-:W-:Y:S04]  /*4da0*/  @!UP0 USEL UR4, UR5, UR4, !UP4 ;  /* 0x0000000405048287 */ /* 0x000fe8000e000000 */
[----:B------:R-:W-:Y:S02]  /*4db0*/  @!UP0 UIMAD UR7, UR7, UR8, UR4 ;  /* 0x00000008070782a4 */ /* 0x000fe4000f8e0204 */
[----:B------:R-:W-:Y:S02]  /*4dc0*/  @!UP0 UIADD3 UR9, UPT, UPT, UR10, -UR4, URZ ;  /* 0x800000040a098290 */ /* 0x000fe4000fffe0ff */
[----:B------:R-:W-:Y:S02]  /*4dd0*/  UIADD3 UR8, UPT, UPT, -UR6, URZ, URZ ;  /* 0x000000ff06087290 */ /* 0x000fe4000fffe1ff */
[----:B------:R-:W-:Y:S02]  /*4de0*/  UIADD3 UR4, UPT, UPT, -UR5, URZ, URZ ;  /* 0x000000ff05047290 */ /* 0x000fe4000fffe1ff */
[----:B------:R-:W-:Y:S03]  /*4df0*/  @!UP0 UIMAD UR6, UR9, UR45, UR5 ;  /* 0x0000002d090682a4 */ /* 0x000fe6000f8e0205 */
[----:B------:R-:W-:Y:S01]  /*4e00*/  @!UP0 UMOV UR5, UR7 ;  /* 0x0000000700058c82 */ /* 0x000fe20008000000 */
[----:B------:R-:W-:Y:S02]  /*4e10*/  UIMAD UR7, UR15, UR4, UR14 ;  /* 0x000000040f0772a4 */ /* 0x000fe4000f8e020e */
[----:B------:R-:W-:Y:S02]  /*4e20*/  UIMAD UR4, UR58, UR8, UR13 ;  /* 0x000000083a0472a4 */ /* 0x000fe4000f8e020d */
[----:B------:R-:W-:Y:S02]  /*4e30*/  UIMAD UR14, UR5, UR15, UR7 ;  /* 0x0000000f050e72a4 */ /* 0x000fe4000f8e0207 */
[----:B------:R-:W-:Y:S11]  /*4e40*/  UIMAD UR13, UR6, UR58, UR4 ;  /* 0x0000003a060d72a4 */ /* 0x000ff6000f8e0204 */
[----:B------:R-:W-:Y:S01]  /*4e50*/  @!UPT UIADD3 URZ, UPT, UPT, URZ, URZ, URZ ;  /* 0x000000fffffff290 */ /* 0x000fe2000fffe0ff */
.L_x_89:
[----:B------:R-:W2:Y:S01]  /*4e60*/  @!UP3 LDCU.128 UR8, c[0x0][0xb10] ;  /* 0x00016200ff08b7ac */ /* 0x000ea20008000c00 */
[----:B------:R-:W-:Y:S01]  /*4e70*/  IMAD.MOV.U32 R10, RZ, RZ, 0x1 ;  /* 0x00000001ff0a7424 */ /* 0x000fe200078e00ff */
[C---:B----4-:R-:W-:Y:S02]  /*4e80*/  ISETP.NE.U32.AND P1, PT, R4.reuse, RZ, PT ;  /* 0x000000ff0400720c */ /* 0x050fe40003f25070 */
[----:B------:R-:W-:Y:S02]  /*4e90*/  ISETP.NE.U32.AND P0, PT, R4, RZ, PT ;  /* 0x000000ff0400720c */ /* 0x000fe40003f05070 */
[C---:B------:R-:W-:Y:S01]  /*4ea0*/  ISETP.NE.AND.EX P1, PT, R5.reuse, RZ, PT, P1 ;  /* 0x000000ff0500720c */ /* 0x040fe20003f25310 */
[----:B------:R-:W3:Y:S01]  /*4eb0*/  @!UP3 LDCU UR5, c[0x0][0xb0c] ;  /* 0x00016180ff05b7ac */ /* 0x000ee20008000800 */
[----:B------:R-:W-:Y:S02]  /*4ec0*/  ISETP.NE.AND.EX P0, PT, R5, RZ, PT, P0 ;  /* 0x000000ff0500720c */ /* 0x000fe40003f05300 */
[----:B------:R-:W-:Y:S01]  /*4ed0*/  SHF.L.U32 R10, R10, 0x1f, RZ ;  /* 0x0000001f0a0a7819 */ /* 0x000fe200000006ff */
[----:B------:R-:W-:Y:S02]  /*4ee0*/  USHF.L.U32 UR50, UR24, 0x8, URZ ;  /* 0x0000000818327899 */ /* 0x000fe400080006ff */
[----:B------:R-:W-:Y:S02]  /*4ef0*/  USHF.L.U32 UR51, UR20, 0x6, URZ ;  /* 0x0000000614337899 */ /* 0x000fe400080006ff */
[----:B--2---:R-:W-:Y:S07]  /*4f00*/  UIMAD.WIDE.U32 UR6, UR14, UR8, URZ ;  /* 0x000000080e0672a5 */ /* 0x004fee000f8e00ff */
[----:B------:R-:W-:Y:S01]  /*4f10*/  @!UP3 UMOV UR4, UR7 ;  /* 0x000000070004bc82 */ /* 0x000fe20008000000 */
[----:B---3--:R-:W-:Y:S02]  /*4f20*/  @!UP3 UISETP.NE.AND UP0, UPT, UR5, 0x1, UPT ;  /* 0x000000010500b88c */ /* 0x008fe4000bf05270 */
[----:B------:R-:W-:Y:S02]  /*4f30*/  @!UP3 USHF.R.U32.HI UR4, URZ, UR9, UR4 ;  /* 0x00000009ff04b299 */ /* 0x000fe40008011604 */
[----:B------:R-:W-:Y:S02]  /*4f40*/  UIMAD.WIDE.U32 UR6, UR13, UR11, URZ ;  /* 0x0000000b0d0672a5 */ /* 0x000fe4000f8e00ff */
[----:B------:R-:W-:Y:S02]  /*4f50*/  @!UP3 USEL UR8, UR14, UR4, !UP0 ;  /* 0x000000040e08b287 */ /* 0x000fe4000c000000 */
[----:B------:R-:W-:Y:S03]  /*4f60*/  @!UP3 UISETP.NE.AND UP0, UPT, UR10, 0x1, UPT ;  /* 0x000000010a00b88c */ /* 0x000fe6000bf05270 */
[----:B------:R-:W-:Y:S02]  /*4f70*/  @!UP3 UMOV UR6, UR7 ;  /* 0x000000070006bc82 */ /* 0x000fe40008000000 */
[----:B------:R-:W2:Y:S02]  /*4f80*/  @!UP3 LDCU UR4, c[0x0][0xb20] ;  /* 0x00016400ff04b7ac */ /* 0x000ea40008000800 */
[----:B--2---:R-:W-:Y:S04]  /*4f90*/  @!UP3 USHF.R.U32.HI UR6, URZ, UR4, UR6 ;  /* 0x00000004ff06b299 */ /* 0x004fe80008011606 */
[----:B------:R-:W-:Y:S04]  /*4fa0*/  @!UP3 USEL UR6, UR13, UR6, !UP0 ;  /* 0x000000060d06b287 */ /* 0x000fe8000c000000 */
[----:B------:R-:W-:Y:S02]  /*4fb0*/  @!UP3 UIADD3 UR4, UPT, UPT, -UR8, UR6, URZ ;  /* 0x000000060804b290 */ /* 0x000fe4000fffe1ff */
[----:B------:R-:W-:Y:S02]  /*4fc0*/  @!UP3 UIADD3 UR6, UPT, UPT, UR8, -UR6, URZ ;  /* 0x800000060806b290 */ /* 0x000fe4000fffe0ff */
[----:B------:R-:W-:Y:S02]  /*4fd0*/  @!UP3 UIMAD UR14, UR4, UR5, UR14 ;  /* 0x00000005040eb2a4 */ /* 0x000fe4000f8e020e */
[----:B------:R-:W-:Y:S01]  /*4fe0*/  @!UP3 UIMAD UR13, UR6, UR10, UR13 ;  /* 0x0000000a060db2a4 */ /* 0x000fe2000f8e020d */
[----:B------:R-:W-:Y:S11]  /*4ff0*/  BRA.U UP1, `(.L_x_90) ;  /* 0x0000000101107547 */ /* 0x000ff6000b800000 */
[----:B------:R-:W-:Y:S04]  /*5000*/  MOV R6, UR54 ;  /* 0x0000003600067c02 */ /* 0x000fe80008000f00 */
[----:B------:R-:W-:Y:S04]  /*5010*/  SHF.L.U32 R6, R6, 0x1f, RZ ;  /* 0x0000001f06067819 */ /* 0x000fe800000006ff */
[----:B------:R-:W2:Y:S02]  /*5020*/  SYNCS.PHASECHK.TRANS64.TRYWAIT P2, [UR21+0x88], R6 ;  /* 0x00008806ff0075a7 */ /* 0x000ea40008041115 */
[----:B--2---:R-:W-:Y:S05]  /*5030*/  @!P2 BRA `(.L_x_91) ;  /* 0x0000007c0010a947 */ /* 0x004fea0003800000 */
.L_x_90:
[----:B------:R-:W-:Y:S05]  /*5040*/  @!P1 BRA `(.L_x_92) ;  /* 0x0000000000309947 */ /* 0x000fea0003800000 */
[----:B------:R-:W-:Y:S01]  /*5050*/  ISETP.NE.U32.AND P1, PT, R2, RZ, PT ;  /* 0x000000ff0200720c */ /* 0x000fe20003f25070 */
[----:B------:R-:W2:Y:S01]  /*5060*/  LDCU.64 UR4, c[0x0][0x358] ;  /* 0x00006b00ff0477ac */ /* 0x000ea20008000a00 */
[----:B------:R-:W-:Y:S02]  /*5070*/  IMAD.MOV.U32 R52, RZ, RZ, 0x1 ;  /* 0x00000001ff347424 */ /* 0x000fe400078e00ff */
[----:B------:R-:W-:Y:S11]  /*5080*/  ISETP.NE.AND.EX P1, PT, R3, RZ, PT, P1 ;  /* 0x000000ff0300720c */ /* 0x000ff60003f25310 */
[----:B------:R-:W-:Y:S02]  /*5090*/  @!UPT UIADD3 URZ, UPT, UPT, URZ, URZ, URZ ;  /* 0x000000fffffff290 */ /* 0x000fe4000fffe0ff */
[----:B------:R-:W3:Y:S01]  /*50a0*/  @P1 LDC.64 R8, c[0x0][0x888] ;  /* 0x00022200ff081b82 */ /* 0x000ee20000000a00 */
[----:B-1----:R-:W-:Y:S04]  /*50b0*/  @P1 IMAD R0, R4, UR36, RZ ;  /* 0x0000002404001c24 */ /* 0x002fe8000f8e02ff */
[----:B---3--:R-:W-:Y:S04]  /*50c0*/  @P1 IMAD.WIDE R8, R0, 0x4, R8 ;  /* 0x0000000400081825 */ /* 0x008fe800078e0208 */
[----:B------:R-:W-:Y:S01]  /*50d0*/  HFMA2 R0, -RZ, RZ, 0, 5.9604644775390625e-08 ;  /* 0x00000001ff007431 */ /* 0x000fe200000001ff */
[----:B--2--5:R2:W5:Y:S04]  /*50e0*/  @P1 LDG.E R27, desc[UR4][R8.64] ;  /* 0x00000004081b1981 */ /* 0x024568000c1e1900 */
[----:B------:R-:W-:Y:S01]  /*50f0*/  @!P1 PRMT R52, R0, 0x7610, R52 ;  /* 0x0000761000349816 */ /* 0x000fe20000000034 */
[----:B--2---:R-:W3:Y:S06]  /*5100*/  @!P1 LDC R27, c[0x0][0x880] ;  /* 0x00022000ff1b9b82 */ /* 0x004eec0000000800 */
.L_x_92:
[----:B---3-5:R-:W-:Y:S01]  /*5110*/  @!P0 FSETP.EQ.AND P1, PT, R27, RZ, PT ;  /* 0x000000ff1b00820b */ /* 0x028fe20003f22000 */
[----:B------:R-:W-:Y:S01]  /*5120*/  @!UPT UIADD3 URZ, UPT, UPT, URZ, URZ, URZ ;  /* 0x000000fffffff290 */ /* 0x000fe2000fffe0ff */
[----:B------:R-:W-:Y:S11]  /*5130*/  @!P0 BRA `(.L_x_93) ;  /* 0x0000000000188947 */ /* 0x000ff60003800000 */
[----:B------:R-:W-:Y:S02]  /*5140*/  LOP3.LUT P0, RZ, R52, 0xff, RZ, 0xc0, !PT ;  /* 0x000000ff34ff7812 */ /* 0x000fe4000780c0ff */
[----:B------:R-:W-:Y:S04]  /*5150*/  ISETP.NE.U32.AND P1, PT, R2, RZ, PT ;  /* 0x000000ff0200720c */ /* 0x000fe80003f25070 */
[----:B------:R-:W-:Y:S04]  /*5160*/  ISETP.NE.AND.EX P1, PT, R3, RZ, PT, P1 ;  /* 0x000000ff0300720c */ /* 0x000fe80003f25310 */
[----:B------:R-:W-:Y:S03]  /*5170*/  PLOP3.LUT P1, PT, P1, PT, PT, 0x8, 0x80 ;  /* 0x000000000080781c */ /* 0x000fe60000f2e170 */
[----:B------:R-:W-:Y:S11]  /*5180*/  @P0 FSETP.EQ.AND P1, PT, R27, RZ, PT ;  /* 0x000000ff1b00020b */ /* 0x000ff60003f22000 */
[----:B------:R-:W-:Y:S02]  /*5190*/  @!UPT UIADD3 URZ, UPT, UPT, URZ, URZ, URZ ;  /* 0x000000fffffff290 */ /* 0x000fe4000fffe0ff */
.L_x_93:
[----:B------:R-:W2:Y:S01]  /*51a0*/  SYNCS.PHASECHK.TRANS64.TRYWAIT P2, [UR21+0x60], R10 ;  /* 0x0000600aff0075a7 */ /* 0x000ea20008041115 */
[----:B------:R-:W-:Y:S04]  /*51b0*/  ELECT P0, URZ, PT ;  /* 0x0000000000ff782f */ /* 0x000fe80003800000 */
[----:B------:R-:W-:Y:S11]  /*51c0*/  PLOP3.LUT P1, PT, P1, P0, PT, 0xf2, 0x2f ;  /* 0x00000000002f781c */ /* 0x000ff60000f21e72 */
[----:B------:R-:W-:Y:S02]  /*51d0*/  @!UPT UIADD3 URZ, UPT, UPT, URZ, URZ, URZ ;  /* 0x000000fffffff290 */ /* 0x000fe4000fffe0ff */
[----:B------:R-:W-:Y:S05]  /*51e0*/  @!P1 IADD3 R8, P0, PT, R16, 0x580, RZ ;  /* 0x0000058010089810 */ /* 0x000fea0007f1e0ff */
[----:B-1----:R-:W-:Y:S01]  /*51f0*/  @!P1 IMAD.X R6, RZ, RZ, R17, P0 ;  /* 0x000000ffff069224 */ /* 0x002fe200000e0611 */
[----:B--2---:R-:W-:Y:S07]  /*5200*/  @!P2 BRA `(.L_x_94) ;  /* 0x0000007800b4a947 */ /* 0x004fee0003800000 */
.L_x_220:
[----:B------:R-:W-:Y:S01]  /*5210*/  @!P1 R2UR UR5, R8 ;  /* 0x00000000080592ca */ /* 0x000fe200000e0000 */
[----:B------:R-:W-:Y:S01]  /*5220*/  VOTEU.ALL UP0, P1 ;  /* 0x0000000000ff7886 */ /* 0x000fe20000800000 */
[----:B------:R-:W-:Y:S01]  /*5230*/  @!P1 R2UR UR4, R6 ;  /* 0x00000000060492ca */ /* 0x000fe200000e0000 */
[----:B------:R-:W-:Y:S01]  /*5240*/  UMOV UR16, 0x0 ;  /* 0x0000000000107882 */ /* 0x000fe20000000000 */
[----:B------:R-:W-:Y:S01]  /*5250*/  UMOV UR17, 0x10000000 ;  /* 0x1000000000117882 */ /* 0x000fe20000000000 */
[----:B------:R-:W-:Y:S01]  /*5260*/  UMOV UR52, UR36 ;  /* 0x0000002400347c82 */ /* 0x000fe20008000000 */
[----:B------:R-:W-:Y:S01]  /*5270*/  @!UP0 UIADD3 UR48, UPT, UPT, UR21, 0x200, URZ ;  /* 0x0000020015308890 */ /* 0x000fe2000fffe0ff */
[----:B-1----:R-:W-:Y:S01]  /*5280*/  @!P1 IMAD.MOV.U32 R0, RZ, RZ, 0x2000 ;  /* 0x00002000ff009424 */ /* 0x002fe200078e00ff */
[----:B------:R-:W-:Y:S02]  /*5290*/  @!UP0 UIADD3 UR10, UPT, UPT, UR50, 0x80, URZ ;  /* 0x00000080320a8890 */ /* 0x000fe4000fffe0ff */
[----:B------:R-:W-:Y:S01]  /*52a0*/  @!UP0 UIADD3 UR8, UPT, UPT, UR21, 0x1200, URZ ;  /* 0x0000120015088890 */ /* 0x000fe2000fffe0ff */
[----:B------:R-:W-:Y:S02]  /*52b0*/  VOTEU.ALL UP0, P1 ;  /* 0x0000000000ff7886 */ /* 0x000fe40000800000 */
[----:B------:R-:W-:Y:S01]  /*52c0*/  IMAD.U32 R8, RZ, RZ, UR5 ;  /* 0x00000005ff087e24 */ /* 0x000fe2000f8e00ff */
[----:B------:R-:W-:Y:S01]  /*52d0*/  UMOV UR9, UR49 ;  /* 0x0000003100097c82 */ /* 0x000fe20008000000 */
[----:B------:R-:W-:Y:S01]  /*52e0*/  IMAD.U32 R9, RZ, RZ, UR4 ;  /* 0x00000004ff097e24 */ /* 0x000fe2000f8e00ff */
[----:B------:R-:W-:Y:S01]  /*52f0*/  UMOV UR11, UR51 ;  /* 0x00000033000b7c82 */ /* 0x000fe20008000000 */
[----:B------:R-:W-:Y:S01]  /*5300*/  UMOV UR12, UR36 ;  /* 0x00000024000c7c82 */ /* 0x000fe20008000000 */
[----:B------:R-:W-:Y:S01]  /*5310*/  @!P1 R2UR UR4, R8 ;  /* 0x00000000080492ca */ /* 0x000fe200000e0000 */
[----:B------:R-:W-:Y:S01]  /*5320*/  UPRMT UR6, UR53, 0x654, UR49 ;  /* 0x0000065435067896 */ /* 0x000fe20008000031 */
[----:B------:R-:W-:Y:S02]  /*5330*/  @!P1 R2UR UR5, R9 ;  /* 0x00000000090592ca */ /* 0x000fe400000e0000 */
[----:B------:R-:W-:Y:S05]  /*5340*/  @!P1 IADD3 R8, P0, PT, R16, 0x580, RZ ;  /* 0x0000058010089810 */ /* 0x000fea0007f1e0ff */
[----:B------:R-:W-:Y:S06]  /*5350*/  @!P1 IMAD.X R6, RZ, RZ, R17, P0 ;  /* 0x000000ffff069224 */ /* 0x000fec00000e0611 */
[----:B------:R1:W-:Y:S01]  /*5360*/  @!UP0 UTMALDG.3D [UR48], [UR4], desc[UR16] ;  /* 0x00001030040085b4 */ /* 0x0003e20008011000 */
[----:B------:R-:W-:Y:S05]  /*5370*/  VOTEU.ALL UP0, P1 ;  /* 0x0000000000ff7886 */ /* 0x000fea0000800000 */
[----:B------:R1:W-:Y:S01]  /*5380*/  @!UP0 UTMALDG.3D [UR8], [UR4], desc[UR16] ;  /* 0x00001008040085b4 */ /* 0x0003e20008011000 */
[----:B------:R1:W-:Y:S01]  /*5390*/  @!P1 SYNCS.ARRIVE.TRANS64.RED.A0TR RZ, [UR21+0x40], R0 ;  /* 0x00004000ffff99a7 */ /* 0x0003e20008300415 */
[----:B------:R-:W-:Y:S01]  /*53a0*/  SYNCS.ARRIVE.TRANS64.RED.A1T0 RZ, [UR6], RZ ;  /* 0x000000ffffff79a7 */ /* 0x000fe20008100406 */
[----:B------:R-:W2:Y:S02]  /*53b0*/  SYNCS.PHASECHK.TRANS64.TRYWAIT P2, [UR21+0x68], R10 ;  /* 0x0000680aff0075a7 */ /* 0x000ea40008041115 */
[----:B-12---:R-:W-:Y:S05]  /*53c0*/  @!P2 BRA `(.L_x_95) ;  /* 0x00000078005ca947 */ /* 0x006fea0003800000 */
.L_x_222:
        /* <DEDUP_REMOVED lines=9> */
[----:B------:R-:W-:Y:S02]  /*5460*/  @!UP0 UIADD3 UR10, UPT, UPT, UR50, 0x90, URZ ;  /* 0x00000090320a8890 */ /* 0x000fe4000fffe0ff */
[----:B------:R-:W-:Y:S01]  /*5470*/  @!UP0 UIADD3 UR8, UPT, UPT, UR21, 0x3200, URZ ;  /* 0x0000320015088890 */ /* 0x000fe2000fffe0ff */
[----:B------:R-:W-:Y:S01]  /*5480*/  IMAD.U32 R8, RZ, RZ, UR5 ;  /* 0x00000005ff087e24 */ /* 0x000fe2000f8e00ff */
[----:B------:R-:W-:Y:S01]  /*5490*/  VOTEU.ALL UP0, P1 ;  /* 0x0000000000ff7886 */ /* 0x000fe20000800000 */
[----:B------:R-:W-:Y:S01]  /*54a0*/  IMAD.U32 R9, RZ, RZ, UR4 ;  /* 0x00000004ff097e24 */ /* 0x000fe2000f8e00ff */
[----:B------:R-:W-:Y:S01]  /*54b0*/  UMOV UR44, UR36 ;  /* 0x00000024002c7c82 */ /* 0x000fe20008000000 */
[----:B------:R-:W-:Y:S01]  /*54c0*/  UMOV UR9, UR41 ;  /* 0x0000002900097c82 */ /* 0x000fe20008000000 */
[----:B------:R-:W-:Y:S01]  /*54d0*/  @!P1 R2UR UR4, R8 ;  /* 0x00000000080492ca */ /* 0x000fe200000e0000 */
[----:B------:R-:W-:Y:S01]  /*54e0*/  UMOV UR11, UR51 ;  /* 0x00000033000b7c82 */ /* 0x000fe20008000000 */
[----:B------:R-:W-:Y:S01]  /*54f0*/  @!P1 R2UR UR5, R9 ;  /* 0x00000000090592ca */ /* 0x000fe200000e0000 */
[----:B------:R-:W-:Y:S01]  /*5500*/  UMOV UR12, UR36 ;  /* 0x00000024000c7c82 */ /* 0x000fe20008000000 */
[----:B------:R-:W-:Y:S01]  /*5510*/  UPRMT UR7, UR53, 0x654, UR41 ;  /* 0x0000065435077896 */ /* 0x000fe20008000029 */
[----:B------:R-:W-:Y:S05]  /*5520*/  @!P1 IADD3 R8, P0, PT, R16, 0x580, RZ ;  /* 0x0000058010089810 */ /* 0x000fea0007f1e0ff */
[----:B------:R-:W-:Y:S05]  /*5530*/  @!P1 IMAD.X R6, RZ, RZ, R17, P0 ;  /* 0x000000ffff069224 */ /* 0x000fea00000e0611 */
[----:B------:R1:W-:Y:S01]  /*5540*/  @!UP0 UTMALDG.3D [UR40], [UR4], desc[UR16] ;  /* 0x00001028040085b4 */ /* 0x0003e20008011000 */
[----:B------:R-:W-:Y:S05]  /*5550*/  VOTEU.ALL UP0, P1 ;  /* 0x0000000000ff7886 */ /* 0x000fea0000800000 */
[----:B------:R1:W-:Y:S01]  /*5560*/  @!UP0 UTMALDG.3D [UR8], [UR4], desc[UR16] ;  /* 0x00001008040085b4 */ /* 0x0003e20008011000 */
[----:B------:R1:W-:Y:S01]  /*5570*/  @!P1 SYNCS.ARRIVE.TRANS64.RED.A0TR RZ, [UR21+0x48], R0 ;  /* 0x00004800ffff99a7 */ /* 0x0003e20008300415 */
[----:B------:R-:W-:Y:S01]  /*5580*/  SYNCS.ARRIVE.TRANS64.RED.A1T0 RZ, [UR7], RZ ;  /* 0x000000ffffff79a7 */ /* 0x000fe20008100407 */
[----:B------:R-:W2:Y:S02]  /*5590*/  SYNCS.PHASECHK.TRANS64.TRYWAIT P2, [UR21+0x70], R10 ;  /* 0x0000700aff0075a7 */ /* 0x000ea40008041115 */
[----:B-12---:R-:W-:Y:S05]  /*55a0*/  @!P2 BRA `(.L_x_96) ;  /* 0x0000007400fca947 */ /* 0x006fea0003800000 */
.L_x_224:
        /* <DEDUP_REMOVED lines=19> */
[----:B------:R-:W-:Y:S01]  /*56e0*/  UPRMT UR29, UR53, 0x654, UR33 ;  /* 0x00000654351d7896 */ /* 0x000fe20008000021 */
        /* <DEDUP_REMOVED lines=9> */
.L_x_226:
        /* <DEDUP_REMOVED lines=21> */
[----:B------:R-:W-:Y:S02]  /*58d0*/  SHF.L.U32 R9, RZ, 0x1f, RZ ;  /* 0x0000001fff097819 */ /* 0x000fe400000006ff */
[----:B------:R-:W-:Y:S05]  /*58e0*/  @!P1 IADD3 R8, P0, PT, R16, 0x580, RZ ;  /* 0x0000058010089810 */ /* 0x000fea0007f1e0ff */
[----:B------:R-:W-:Y:S03]  /*58f0*/  @!P1 IMAD.X R6, RZ, RZ, R17, P0 ;  /* 0x000000ffff069224 */ /* 0x000fe600000e0611 */
[----:B------:R1:W-:Y:S01]  /*5900*/  @!UP0 UTMALDG.3D [UR24], [UR4], desc[UR16] ;  /* 0x00001018040085b4 */ /* 0x0003e20008011000 */
[----:B------:R-:W-:Y:S05]  /*5910*/  VOTEU.ALL UP0, P1 ;  /* 0x0000000000ff7886 */ /* 0x000fea0000800000 */
[----:B------:R1:W-:Y:S01]  /*5920*/  @!UP0 UTMALDG.3D [UR8], [UR4], desc[UR16] ;  /* 0x00001008040085b4 */ /* 0x0003e20008011000 */
[----:B------:R1:W-:Y:S01]  /*5930*/  @!P1 SYNCS.ARRIVE.TRANS64.RED.A0TR RZ, [UR21+0x58], R0 ;  /* 0x00005800ffff99a7 */ /* 0x0003e20008300415 */
[----:B------:R-:W-:Y:S01]  /*5940*/  SYNCS.ARRIVE.TRANS64.RED.A1T0 RZ, [UR30], RZ ;  /* 0x000000ffffff79a7 */ /* 0x000fe2000810041e */
[----:B------:R-:W2:Y:S02]  /*5950*/  SYNCS.PHASECHK.TRANS64.TRYWAIT P2, [UR21+0x60], R9 ;  /* 0x00006009ff0075a7 */ /* 0x000ea40008041115 */
[----:B-12---:R-:W-:Y:S05]  /*5960*/  @!P2 BRA `(.L_x_98) ;  /* 0x00000074003ca947 */ /* 0x006fea0003800000 */
.L_x_228:
        /* <DEDUP_REMOVED lines=8> */
[----:B------:R-:W-:Y:S01]  /*59f0*/  @!UP0 UIADD3 UR16, UPT, UPT, UR21, 0x200, URZ ;  /* 0x0000020015108890 */ /* 0x000fe2000fffe0ff */
[----:B------:R-:W-:Y:S01]  /*5a00*/  @!P1 IADD3 R8, P0, PT, R16, 0x580, RZ ;  /* 0x0000058010089810 */ /* 0x000fe20007f1e0ff */
        /* <DEDUP_REMOVED lines=11> */
[----:B------:R-:W-:Y:S01]  /*5ac0*/  UMOV UR12, UR36 ;  /* 0x00000024000c7c82 */ /* 0x000fe20008000000 */
[----:B------:R-:W-:Y:S10]  /*5ad0*/  @!P1 IMAD.X R6, RZ, RZ, R17, P0 ;  /* 0x000000ffff069224 */ /* 0x000ff400000e0611 */
[----:B------:R1:W-:Y:S01]  /*5ae0*/  @!UP0 UTMALDG.3D [UR16], [UR4], desc[UR26] ;  /* 0x00001a10040085b4 */ /* 0x0003e20008011000 */
[----:B------:R-:W-:Y:S05]  /*5af0*/  VOTEU.ALL UP0, P1 ;  /* 0x0000000000ff7886 */ /* 0x000fea0000800000 */
[----:B------:R1:W-:Y:S01]  /*5b00*/  @!UP0 UTMALDG.3D [UR8], [UR4], desc[UR26] ;  /* 0x00001a08040085b4 */ /* 0x0003e20008011000 */
[----:B------:R1:W-:Y:S01]  /*5b10*/  @!P1 SYNCS.ARRIVE.TRANS64.RED.A0TR RZ, [UR21+0x40], R0 ;  /* 0x00004000ffff99a7 */ /* 0x0003e20008300415 */
[----:B------:R-:W-:Y:S01]  /*5b20*/  SYNCS.ARRIVE.TRANS64.RED.A1T0 RZ, [UR6], RZ ;  /* 0x000000ffffff79a7 */ /* 0x000fe20008100406 */
[----:B------:R-:W2:Y:S02]  /*5b30*/  SYNCS.PHASECHK.TRANS64.TRYWAIT P2, [UR21+0x68], R9 ;  /* 0x00006809ff0075a7 */ /* 0x000ea40008041115 */
[----:B-12---:R-:W-:Y:S05]  /*5b40*/  @!P2 BRA `(.L_x_99) ;  /* 0x0000007000dca947 */ /* 0x006fea0003800000 */
.L_x_230:
        /* <DEDUP_REMOVED lines=30> */
.L_x_232:
        /* <DEDUP_REMOVED lines=9> */
[----:B------:R-:W-:Y:S01]  /*5dc0*/  VIADD R14, R14, 0x1 ;  /* 0x000000010e0e7836 */ /* 0x000fe20000000000 */
        /* <DEDUP_REMOVED lines=11> */
[----:B------:R-:W-:Y:S11]  /*5e80*/  UMOV UR12, UR36 ;  /* 0x00000024000c7c82 */ /* 0x000ff60008000000 */
[----:B------:R1:W-:Y:S01]  /*5e90*/  @!UP0 UTMALDG.3D [UR16], [UR4], desc[UR6] ;  /* 0x00000610040085b4 */ /* 0x0003e20008011000 */
[----:B------:R-:W-:Y:S05]  /*5ea0*/  VOTEU.ALL UP0, P1 ;  /* 0x0000000000ff7886 */ /* 0x000fea0000800000 */
[----:B------:R1:W-:Y:S01]  /*5eb0*/  @!UP0 UTMALDG.3D [UR8], [UR4], desc[UR6] ;  /* 0x00000608040085b4 */ /* 0x0003e20008011000 */
[----:B------:R1:W-:Y:S01]  /*5ec0*/  @!P1 SYNCS.ARRIVE.TRANS64.RED.A0TR RZ, [UR21+0x50], R0 ;  /* 0x00005000ffff99a7 */ /* 0x0003e20008300415 */
[----:B------:R-:W-:Y:S01]  /*5ed0*/  SYNCS.ARRIVE.TRANS64.RED.A1T0 RZ, [UR29], RZ ;  /* 0x000000ffffff79a7 */ /* 0x000fe2000810041d */
[----:B------:R-:W2:Y:S02]  /*5ee0*/  SYNCS.PHASECHK.TRANS64.TRYWAIT P0, [UR21+0x78], R9 ;  /* 0x00007809ff0075a7 */ /* 0x000ea40008001115 */
[----:B-12---:R-:W-:Y:S05]  /*5ef0*/  @!P0 BRA `(.L_x_101) ;  /* 0x0000007000208947 */ /* 0x006fea0003800000 */
.L_x_234:
[----:B------:R-:W-:Y:S01]  /*5f00*/  UPLOP3.LUT UP1, UPT, UPT, UPT, UPT, 0x80, 0x8 ;  /* 0x000000000008789c */ /* 0x000fe20003f2f070 */
[----:B------:R-:W-:Y:S01]  /*5f10*/  @!P1 IADD3 R6, P0, PT, R16, 0x580, RZ ;  /* 0x0000058010069810 */ /* 0x000fe20007f1e0ff */
[----:B------:R-:W-:Y:S01]  /*5f20*/  UMOV UR6, 0x0 ;  /* 0x0000000000067882 */ /* 0x000fe20000000000 */
[----:B------:R-:W-:Y:S01]  /*5f30*/  VOTEU.ALL UP0, P1 ;  /* 0x0000000000ff7886 */ /* 0x000fe20000800000 */
[----:B------:R-:W-:Y:S01]  /*5f40*/  UMOV UR7, 0x10000000 ;  /* 0x1000000000077882 */ /* 0x000fe20000000000 */
[----:B------:R-:W-:Y:S01]  /*5f50*/  @!P1 R2UR UR5, R6 ;  /* 0x00000000060592ca */ /* 0x000fe200000e0000 */
[----:B-1----:R-:W-:Y:S01]  /*5f60*/  @!P1 IMAD.X R0, RZ, RZ, R17, P0 ;  /* 0x000000ffff009224 */ /* 0x002fe200000e0611 */
[----:B------:R-:W-:Y:S01]  /*5f70*/  UMOV UR17, UR25 ;  /* 0x0000001900117c82 */ /* 0x000fe20008000000 */
[----:B------:R-:W-:Y:S01]  /*5f80*/  @!UP0 UIADD3 UR18, UPT, UPT, UR50, 0x70, URZ ;  /* 0x0000007032128890 */ /* 0x000fe2000fffe0ff */
[----:B------:R-:W-:Y:S01]  /*5f90*/  R2UR UR24, R54 ;  /* 0x00000000361872ca */ /* 0x000fe200000e0000 */
[----:B------:R-:W-:Y:S01]  /*5fa0*/  @!UP0 UIADD3 UR16, UPT, UPT, UR21, 0x6200, URZ ;  /* 0x0000620015108890 */ /* 0x000fe2000fffe0ff */
[----:B------:R-:W-:Y:S01]  /*5fb0*/  @!P1 R2UR UR4, R0 ;  /* 0x00000000000492ca */ /* 0x000fe200000e0000 */
[----:B------:R-:W-:Y:S01]  /*5fc0*/  @!UP0 UIADD3 UR10, UPT, UPT, UR50, 0xf0, URZ ;  /* 0x000000f0320a8890 */ /* 0x000fe2000fffe0ff */
[----:B------:R-:W-:Y:S01]  /*5fd0*/  R2UR UR26, R55 ;  /* 0x00000000371a72ca */ /* 0x000fe200000e0000 */
[----:B------:R-:W-:Y:S01]  /*5fe0*/  @!UP0 UIADD3 UR8, UPT, UPT, UR21, 0x7200, URZ ;  /* 0x0000720015088890 */ /* 0x000fe2000fffe0ff */
[----:B------:R-:W-:Y:S01]  /*5ff0*/  ISETP.NE.AND P0, PT, R14, 0x2, PT ;  /* 0x000000020e00780c */ /* 0x000fe20003f05270 */
[----:B------:R-:W-:Y:S01]  /*6000*/  VOTEU.ALL UP0, P1 ;  /* 0x0000000000ff7886 */ /* 0x000fe20000800000 */
[----:B------:R-:W-:Y:S01]  /*6010*/  UMOV UR19, UR51 ;  /* 0x0000003300137c82 */ /* 0x000fe20008000000 */
[----:B------:R-:W-:Y:S01]  /*6020*/  IMAD.U32 R8, RZ, RZ, UR5 ;  /* 0x00000005ff087e24 */ /* 0x000fe2000f8e00ff */
[----:B------:R-:W-:Y:S01]  /*6030*/  UMOV UR20, UR36 ;  /* 0x0000002400147c82 */ /* 0x000fe20008000000 */
[----:B------:R-:W-:Y:S01]  /*6040*/  UMOV UR9, UR25 ;  /* 0x0000001900097c82 */ /* 0x000fe20008000000 */
[----:B------:R-:W-:Y:S01]  /*6050*/  UMOV UR11, UR51 ;  /* 0x00000033000b7c82 */ /* 0x000fe20008000000 */
[----:B------:R-:W-:Y:S01]  /*6060*/  UMOV UR12, UR36 ;  /* 0x00000024000c7c82 */ /* 0x000fe20008000000 */
[----:B------:R-:W-:Y:S01]  /*6070*/  SEL R0, RZ, 0x1, P0 ;  /* 0x00000001ff007807 */ /* 0x000fe20000000000 */
[----:B------:R-:W-:Y:S01]  /*6080*/  IMAD.U32 R9, RZ, RZ, UR4 ;  /* 0x00000004ff097e24 */ /* 0x000fe2000f8e00ff */
[----:B------:R-:W-:Y:S01]  /*6090*/  @!P1 R2UR UR4, R8 ;  /* 0x00000000080492ca */ /* 0x000fe200000e0000 */
[----:B------:R-:W-:Y:S01]  /*60a0*/  UIADD3 UR24, UPT, UPT, UR13, UR24, URZ ;  /* 0x000000180d187290 */ /* 0x000fe2000fffe0ff */
[----:B------:R-:W-:Y:S01]  /*60b0*/  LOP3.LUT R13, R13, R0, RZ, 0x3c, !PT ;  /* 0x000000000d0d7212 */ /* 0x000fe200078e3cff */
[----:B------:R-:W-:Y:S01]  /*60c0*/  UMOV UR36, UR31 ;  /* 0x0000001f00247c82 */ /* 0x000fe20008000000 */
[----:B------:R-:W-:Y:S02]  /*60d0*/  @!P1 R2UR UR5, R9 ;  /* 0x00000000090592ca */ /* 0x000fe400000e0000 */
[----:B------:R-:W-:Y:S11]  /*60e0*/  SEL R14, R14, RZ, P0 ;  /* 0x000000ff0e0e7207 */ /* 0x000ff60000000000 */
[----:B------:R1:W-:Y:S01]  /*60f0*/  @!UP0 UTMALDG.3D [UR16], [UR4], desc[UR6] ;  /* 0x00000610040085b4 */ /* 0x0003e20008011000 */
[----:B------:R-:W-:Y:S05]  /*6100*/  VOTEU.ALL UP0, P1 ;  /* 0x0000000000ff7886 */ /* 0x000fea0000800000 */
[----:B------:R2:W-:Y:S01]  /*6110*/  @!UP0 UTMALDG.3D [UR8], [UR4], desc[UR6] ;  /* 0x00000608040085b4 */ /* 0x0005e20008011000 */
[----:B------:R2:W-:Y:S01]  /*6120*/  @!P1 SYNCS.ARRIVE.TRANS64.RED.A0TR RZ, [UR21+0x58], R7 ;  /* 0x00005807ffff99a7 */ /* 0x0005e20008300415 */
[----:B------:R-:W-:Y:S01]  /*6130*/  SYNCS.ARRIVE.TRANS64.RED.A1T0 RZ, [UR30], RZ ;  /* 0x000000ffffff79a7 */ /* 0x000fe2000810041e */
[----:B-1----:R-:W-:Y:S01]  /*6140*/  UIADD3 UR20, UPT, UPT, UR14, UR26, URZ ;  /* 0x0000001a0e147290 */ /* 0x002fe2000fffe0ff */
[----:B------:R-:W-:Y:S11]  /*6150*/  BRA.U UP2, `(.L_x_102) ;  /* 0xffffffe902207547 */ /* 0x000ff6000b83ffff */
[----:B------:R-:W1:Y:S02]  /*6160*/  SYNCS.PHASECHK.TRANS64.TRYWAIT P0, [UR21+0x60], R10 ;  /* 0x0000600aff0075a7 */ /* 0x000e640008001115 */
[----:B-1----:R-:W-:Y:S05]  /*6170*/  @!P0 BRA `(.L_x_103) ;  /* 0x0000006c00988947 */ /* 0x002fea0003800000 */
.L_x_236:
[----:B------:R-:W3:Y:S02]  /*6180*/  SYNCS.PHASECHK.TRANS64.TRYWAIT P0, [UR21+0x68], R10 ;  /* 0x0000680aff0075a7 */ /* 0x000ee40008001115 */
[----:B---3--:R-:W-:Y:S05]  /*6190*/  @!P0 BRA `(.L_x_104) ;  /* 0x0000006c00a88947 */ /* 0x008fea0003800000 */
.L_x_238:
[----:B------:R-:W3:Y:S01]  /*61a0*/  SYNCS.PHASECHK.TRANS64.TRYWAIT P0, [UR21+0x70], R10 ;  /* 0x0000700aff0075a7 */ /* 0x000ee20008001115 */
[----:B-1----:R-:W-:Y:S01]  /*61b0*/  HFMA2 R0, -RZ, RZ, 0, 5.9604644775390625e-08 ;  /* 0x00000001ff007431 */ /* 0x002fe200000001ff */
[----:B---3--:R-:W-:Y:S06]  /*61c0*/  @!P0 BRA `(.L_x_105) ;  /* 0x0000006c00b48947 */ /* 0x008fec0003800000 */
.L_x_240:
[----:B-1----:R-:W-:Y:S02]  /*61d0*/  MOV R2, UR21 ;  /* 0x0000001500027c02 */ /* 0x002fe40008000f00 */
[----:B------:R-:W-:-:S07]  /*61e0*/  SHF.L.U32 R0, R0, 0x1f, RZ ;  /* 0x0000001f00007819 */ /* 0x000fce00000006ff */
.L_x_106:
[----:B-1----:R1:W3:Y:S02]  /*61f0*/  SYNCS.PHASECHK.TRANS64.TRYWAIT P0, [R2+URZ+0x78], R0 ;  /* 0x00007800020075a7 */ /* 0x0022e400080011ff */
[----:B---3--:R-:W-:Y:S05]  /*6200*/  @!P0 NANOSLEEP.SYNCS 0x989680 ;  /* 0x009896800000895d */ /* 0x008fea0003900000 */
[----:B------:R-:W3:Y:S02]  /*6210*/  @!P0 SYNCS.PHASECHK.TRANS64 P0, [R2+URZ+0x78], R0 ;  /* 0x00007800020085a7 */ /* 0x000ee400080010ff */
[----:B--23--:R-:W-:Y:S05]  /*6220*/  @P0 EXIT ;  /* 0x000000000000094d */ /* 0x00cfea0003800000 */
[----:B------:R-:W-:Y:S05]  /*6230*/  BRA `(.L_x_106) ;  /* 0xfffffffc00ec7947 */ /* 0x000fea000383ffff */
.L_x_87:
[----:B------:R-:W-:-:S06]  /*6240*/  UISETP.GE.AND UP0, UPT, UR18, 0x4, UPT ;  /* 0x000000041200788c */ /* 0x000fcc000bf06270 */
[----:B------:R-:W-:-:S13]  /*6250*/  PLOP3.LUT P0, PT, PT, PT, UP0, 0x80, 0x8 ;  /* 0x000000000008781c */ /* 0x000fda0003f0f008 */
[----:B------:R-:W-:Y:S05]  /*6260*/  @!P0 EXIT ;  /* 0x000000000000894d */ /* 0x000fea0003800000 */
[----:B------:R-:W-:Y:S01]  /*6270*/  BAR.SYNC.DEFER_BLOCKING 0x6, 0xa0 ;  /* 0x0182800000007b1d */ /* 0x000fe20000010000 */
[C---:B------:R-:W-:Y:S01]  /*6280*/  IMAD.SHL.U32 R3, R66.reuse, 0x10, RZ ;  /* 0x0000001042037824 */ /* 0x040fe200078e00ff */
[C---:B------:R-:W-:Y:S01]  /*6290*/  SHF.L.U32 R2, R66.reuse, 0x1, RZ ;  /* 0x0000000142027819 */ /* 0x040fe200000006ff */
[C---:B------:R-:W-:Y:S01]  /*62a0*/  IMAD.SHL.U32 R5, R53.reuse, 0x200, RZ ;  /* 0x0000020035057824 */ /* 0x040fe200078e00ff */
[C---:B------:R-:W-:Y:S01]  /*62b0*/  LOP3.LUT R67, R66.reuse, 0x60, RZ, 0xc0, !PT ;  /* 0x0000006042437812 */ /* 0x040fe200078ec0ff */
[----:B------:R-:W-:Y:S01]  /*62c0*/  IMAD.SHL.U32 R4, R53, 0x200000, RZ ;  /* 0x0020000035047824 */ /* 0x000fe200078e00ff */
[----:B------:R-:W-:Y:S02]  /*62d0*/  UMOV UR43, 0x400 ;  /* 0x00000400002b7882 */ /* 0x000fe40000000000 */
[----:B------:R-:W1:Y:S01]  /*62e0*/  LDC.64 R50, c[0x0][0x8b0] ;  /* 0x00022c00ff327b82 */ /* 0x000e620000000a00 */
[----:B------:R-:W-:Y:S01]  /*62f0*/  ULEA UR43, UR53, UR43, 0x18 ;  /* 0x0000002b352b7291 */ /* 0x000fe2000f8ec0ff */
[C---:B------:R-:W-:Y:S01]  /*6300*/  LOP3.LUT R65, R3.reuse, 0x590, RZ, 0xc0, !PT ;  /* 0x0000059003417812 */ /* 0x040fe200078ec0ff */
[----:B------:R-:W2:Y:S01]  /*6310*/  LDCU.64 UR6, c[0x0][0x890] ;  /* 0x00011200ff0677ac */ /* 0x000ea20008000a00 */
[----:B------:R-:W-:Y:S01]  /*6320*/  LOP3.LUT R3, R3, 0x60, RZ, 0xc0, !PT ;  /* 0x0000006003037812 */ /* 0x000fe200078ec0ff */
[----:B------:R-:W-:Y:S01]  /*6330*/  IMAD.U32 R23, R66, 0x10000, RZ ;  /* 0x0001000042177824 */ /* 0x000fe200078e00ff */
[----:B------:R-:W-:Y:S01]  /*6340*/  LOP3.LUT R65, R65, 0x200, R5, 0xf8, !PT ;  /* 0x0000020041417812 */ /* 0x000fe200078ef805 */
[----:B------:R-:W-:Y:S01]  /*6350*/  UIADD3 UR4, UPT, UPT, UR43, 0x200, URZ ;  /* 0x000002002b047890 */ /* 0x000fe2000fffe0ff */
[----:B------:R-:W3:Y:S01]  /*6360*/  LDC.64 R48, c[0x0][0x8a8] ;  /* 0x00022a00ff307b82 */ /* 0x000ee20000000a00 */
[----:B------:R-:W-:Y:S01]  /*6370*/  LOP3.LUT R2, R3, 0xc, R2, 0xf8, !PT ;  /* 0x0000000c03027812 */ /* 0x000fe200078ef802 */
[----:B------:R-:W-:Y:S01]  /*6380*/  IMAD.MOV.U32 R22, RZ, RZ, RZ ;  /* 0x000000ffff167224 */ /* 0x000fe200078e00ff */
[----:B------:R-:W-:Y:S01]  /*6390*/  LOP3.LUT R4, R4, 0x200000, RZ, 0xc0, !PT ;  /* 0x0020000004047812 */ /* 0x000fe200078ec0ff */
[----:B------:R-:W-:Y:S01]  /*63a0*/  IMAD.MOV.U32 R62, RZ, RZ, RZ ;  /* 0x000000ffff3e7224 */ /* 0x000fe200078e00ff */
[----:B------:R-:W-:Y:S01]  /*63b0*/  LOP3.LUT R65, R65, R2, RZ, 0xfc, !PT ;  /* 0x0000000241417212 */ /* 0x000fe200078efcff */
[----:B------:R-:W-:Y:S01]  /*63c0*/  IMAD.U32 R57, RZ, RZ, UR4 ;  /* 0x00000004ff397e24 */ /* 0x000fe2000f8e00ff */
[----:B------:R-:W-:Y:S01]  /*63d0*/  LOP3.LUT R64, R66, 0x2, RZ, 0xc0, !PT ;  /* 0x0000000242407812 */ /* 0x000fe200078ec0ff */
[----:B------:R-:W-:Y:S01]  /*63e0*/  IMAD.MOV.U32 R61, RZ, RZ, RZ ;  /* 0x000000ffff3d7224 */ /* 0x000fe200078e00ff */
[----:B------:R-:W4:Y:S01]  /*63f0*/  LDS R0, [UR43+0x140] ;  /* 0x0001402bff007984 */ /* 0x000f220008000800 */
[----:B------:R-:W-:Y:S01]  /*6400*/  LOP3.LUT R23, R4, 0x400000, R23, 0xf8, !PT ;  /* 0x0040000004177812 */ /* 0x000fe200078ef817 */
[----:B------:R-:W1:Y:S01]  /*6410*/  LDCU UR63, c[0x0][0x370] ;  /* 0x00006e00ff3f77ac */ /* 0x000e620008000800 */
[----:B------:R-:W-:Y:S01]  /*6420*/  LOP3.LUT R66, R66, 0x4, RZ, 0xc0, !PT ;  /* 0x0000000442427812 */ /* 0x000fe200078ec0ff */
[----:B--2---:R-:W-:Y:S01]  /*6430*/  IMAD.U32 R68, RZ, RZ, UR7 ;  /* 0x00000007ff447e24 */ /* 0x004fe2000f8e00ff */
[----:B------:R-:W-:Y:S01]  /*6440*/  LEA R65, R65, R57, 0x2 ;  /* 0x0000003941417211 */ /* 0x000fe200078e10ff */
[----:B------:R-:W2:Y:S01]  /*6450*/  LDCU.64 UR54, c[0x0][0x348] ;  /* 0x00006900ff3677ac */ /* 0x000ea20008000a00 */
[----:B------:R-:W-:-:S02]  /*6460*/  MOV R69, UR6 ;  /* 0x0000000600457c02 */ /* 0x000fc40008000f00 */
[----:B------:R-:W-:Y:S01]  /*6470*/  MOV R59, RZ ;  /* 0x000000ff003b7202 */ /* 0x000fe20000000f00 */
[--C-:B------:R-:W-:Y:S01]  /*6480*/  IMAD R64, R64, -0x10, R65.reuse ;  /* 0xfffffff040407824 */ /* 0x100fe200078e0241 */
[----:B------:R-:W1:Y:S01]  /*6490*/  LDCU UR42, c[0x0][0xb0c] ;  /* 0x00016180ff2a77ac */ /* 0x000e620008000800 */
[----:B------:R-:W-:Y:S01]  /*64a0*/  IMAD R63, R66, -0x10, R65 ;  /* 0xfffffff0423f7824 */ /* 0x000fe200078e0241 */
[----:B------:R-:W1:Y:S01]  /*64b0*/  LDCU UR39, c[0x0][0xb30] ;  /* 0x00016600ff2777ac */ /* 0x000e620008000800 */
[----:B------:R-:W1:Y:S01]  /*64c0*/  LDCU.64 UR60, c[0x0][0x888] ;  /* 0x00011100ff3c77ac */ /* 0x000e620008000a00 */
[----:B------:R-:W1:Y:S01]  /*64d0*/  LDCU.64 UR40, c[0x0][0xb28] ;  /* 0x00016500ff2877ac */ /* 0x000e620008000a00 */
[----:B------:R-:W1:Y:S01]  /*64e0*/  LDCU.128 UR56, c[0x0][0xb10] ;  /* 0x00016200ff3877ac */ /* 0x000e620008000c00 */
[----:B------:R-:W1:Y:S01]  /*64f0*/  LDCU UR62, c[0x0][0x374] ;  /* 0x00006e80ff3e77ac */ /* 0x000e620008000800 */
[----:B------:R-:W-:Y:S01]  /*6500*/  UMOV UR52, URZ ;  /* 0x000000ff00347c82 */ /* 0x000fe20008000000 */
[----:B------:R-:W-:Y:S01]  /*6510*/  UMOV UR47, URZ ;  /* 0x000000ff002f7c82 */ /* 0x000fe20008000000 */
[----:B-1234-:R-:W-:-:S07]  /*6520*/  IMAD.IADD R23, R0, 0x1, R23 ;  /* 0x0000000100177824 */ /* 0x01efce00078e0217 */
.L_x_182:
[----:B------:R-:W-:Y:S02]  /*6530*/  LEA R0, R59, UR43, 0x3 ;  /* 0x0000002b3b007c11 */ /* 0x000fe4000f8e18ff */
[----:B------:R-:W-:Y:S02]  /*6540*/  SHF.L.U32 R2, R61, 0x1f, RZ ;  /* 0x0000001f3d027819 */ /* 0x000fe400000006ff */
[----:B-1----:R-:W-:Y:S02]  /*6550*/  LEA R4, R59, UR43, 0x4 ;  /* 0x0000002b3b047c11 */ /* 0x002fe4000f8e20ff */
[----:B------:R-:W1:Y:S02]  /*6560*/  SYNCS.PHASECHK.TRANS64.TRYWAIT P0, [R0+URZ+0x90], R2 ;  /* 0x00009002000075a7 */ /* 0x000e6400080011ff */
[----:B-1-3--:R-:W-:Y:S05]  /*6570*/  @!P0 BRA `(.L_x_107) ;  /* 0x0000006800e08947 */ /* 0x00afea0003800000 */
.L_x_241:
[----:B------:R-:W-:Y:S01]  /*6580*/  R2UR UR7, R70 ;  /* 0x00000000460772ca */ /* 0x000fe200000e0000 */
[----:B------:R-:W2:Y:S01]  /*6590*/  LDS.128 R4, [R4+0x120] ;  /* 0x0001200004047984 */ /* 0x000ea20000000c00 */
[----:B-1----:R-:W-:Y:S01]  /*65a0*/  VIADD R0, R0, 0xa0 ;  /* 0x000000a000007836 */ /* 0x002fe20000000000 */
[----:B------:R-:W-:Y:S04]  /*65b0*/  UISETP.GE.AND UP0, UPT, UR45, 0x1, UPT ;  /* 0x000000012d00788c */ /* 0x000fe8000bf06270 */
[----:B------:R-:W-:Y:S01]  /*65c0*/  PRMT R0, RZ, 0x654, R0 ;  /* 0x00000654ff007816 */ /* 0x000fe20000000000 */
[----:B------:R-:W-:Y:S01]  /*65d0*/  @!PT LDS RZ, [RZ] ;  /* 0x00000000fffff984 */ /* 0x000fe20000000800 */
[----:B------:R-:W-:Y:S01]  /*65e0*/  @!PT LDS RZ, [RZ] ;  /* 0x00000000fffff984 */ /* 0x000fe20000000800 */
[----:B------:R-:W-:Y:S01]  /*65f0*/  @!PT LDS RZ, [RZ] ;  /* 0x00000000fffff984 */ /* 0x000fe20000000800 */
[----:B------:R-:W-:Y:S01]  /*6600*/  @!PT LDS RZ, [RZ] ;  /* 0x00000000fffff984 */ /* 0x000fe20000000800 */
[----:B------:R1:W-:Y:S06]  /*6610*/  MEMBAR.ALL.CTA ;  /* 0x0000000000007992 */ /* 0x0003ec0000008000 */
[----:B-1----:R-:W1:Y:S02]  /*6620*/  FENCE.VIEW.ASYNC.S ;  /* 0x00000000000073c6 */ /* 0x002e640000000000 */
[----:B-1----:R1:W-:Y:S01]  /*6630*/  SYNCS.ARRIVE.TRANS64.RED.A1T0 RZ, [R0+URZ], RZ ;  /* 0x000000ff00ff79a7 */ /* 0x0023e200081004ff */
[----:B--2---:R-:W-:Y:S11]  /*6640*/  LOP3.LUT P0, RZ, R6, 0x1, RZ, 0xc0, !PT ;  /* 0x0000000106ff7812 */ /* 0x004ff6000780c0ff */
[----:B------:R-:W-:Y:S02]  /*6650*/  @!UPT UIADD3 URZ, UPT, UPT, URZ, URZ, URZ ;  /* 0x000000fffffff290 */ /* 0x000fe4000fffe0ff */
[----:B------:R-:W-:Y:S01]  /*6660*/  VOTEU.ANY UP1, P0 ;  /* 0x0000000000ff7886 */ /* 0x000fe20000020100 */
[----:B------:R-:W-:Y:S01]  /*6670*/  PLOP3.LUT P0, PT, PT, PT, UP1, 0x80, 0x8 ;  /* 0x000000000008781c */ /* 0x000fe20003f0f018 */
[----:B------:R-:W-:Y:S06]  /*6680*/  UP2UR UR4, UPR, URZ, 0x2 ;  /* 0x00000002ff047883 */ /* 0x000fec0008000000 */
[----:B------:R-:W-:Y:S06]  /*6690*/  IMAD.U32 R71, RZ, RZ, UR4 ;  /* 0x00000004ff477e24 */ /* 0x000fec000f8e00ff */
[----:B------:R-:W-:Y:S02]  /*66a0*/  @P0 SHF.R.U32.HI R2, RZ, 0x10, R5 ;  /* 0x00000010ff020819 */ /* 0x000fe40000011605 */
[----:B------:R-:W-:Y:S02]  /*66b0*/  @P0 MOV R3, R4 ;  /* 0x0000000400030202 */ /* 0x000fe40000000f00 */
[----:B------:R-:W-:Y:S02]  /*66c0*/  @P0 R2UR UR4, R2 ;  /* 0x00000000020402ca */ /* 0x000fe400000e0000 */
[----:B------:R-:W-:Y:S02]  /*66d0*/  @P0 LOP3.LUT R4, R5, 0xffff, RZ, 0xc0, !PT ;  /* 0x0000ffff05040812 */ /* 0x000fe400078ec0ff */
[----:B------:R-:W-:Y:S02]  /*66e0*/  @P0 R2UR UR6, R3 ;  /* 0x00000000030602ca */ /* 0x000fe400000e0000 */
[----:B------:R-:W-:Y:S07]  /*66f0*/  @P0 R2UR UR5, R4 ;  /* 0x00000000040502ca */ /* 0x000fee00000e0000 */
[----:B------:R-:W-:Y:S02]  /*6700*/  @UP1 UMOV UR7, UR4 ;  /* 0x0000000400071c82 */ /* 0x000fe40008000000 */
[----:B------:R-:W-:Y:S02]  /*6710*/  IMAD.U32 R70, RZ, RZ, UR7 ;  /* 0x00000007ff467e24 */ /* 0x000fe4000f8e00ff */
[----:B------:R-:W-:Y:S02]  /*6720*/  @UP1 UMOV UR38, UR6 ;  /* 0x0000000600261c82 */ /* 0x000fe40008000000 */
[----:B------:R-:W-:Y:S01]  /*6730*/  @UP1 UMOV UR37, UR5 ;  /* 0x0000000500251c82 */ /* 0x000fe20008000000 */
[----:B-1----:R-:W-:Y:S05]  /*6740*/  BRA.U !UP0, `(.L_x_108) ;  /* 0x0000000108cc7547 */ /* 0x002fea000b800000 */
[----:B------:R-:W1:Y:S01]  /*6750*/  LDCU UR12, c[0x0][0xb20] ;  /* 0x00016400ff0c77ac */ /* 0x000e620008000800 */
[----:B------:R-:W-:Y:S02]  /*6760*/  UIMAD.WIDE.U32 UR4, UR62, UR59, URZ ;  /* 0x0000003b3e0472a5 */ /* 0x000fe4000f8e00ff */
[----:B------:R-:W-:Y:S02]  /*6770*/  UIMAD.WIDE.U32 UR6, UR63, UR56, URZ ;  /* 0x000000383f0672a5 */ /* 0x000fe4000f8e00ff */
[----:B------:R-:W-:Y:S02]  /*6780*/  UISETP.NE.AND UP0, UPT, UR58, 0x1, UPT ;  /* 0x000000013a00788c */ /* 0x000fe4000bf05270 */
[----:B------:R-:W-:Y:S02]  /*6790*/  UIMAD.WIDE.U32 UR8, UR37, UR59, URZ ;  /* 0x0000003b250872a5 */ /* 0x000fe4000f8e00ff */
[----:B------:R-:W-:Y:S02]  /*67a0*/  UIMAD.WIDE.U32 UR10, UR38, UR56, URZ ;  /* 0x00000038260a72a5 */ /* 0x000fe4000f8e00ff */
[----:B------:R-:W-:Y:S02]  /*67b0*/  UISETP.NE.AND UP1, UPT, UR42, 0x1, UPT ;  /* 0x000000012a00788c */ /* 0x000fe4000bf25270 */
[----:B------:R-:W-:Y:S01]  /*67c0*/  UISETP.NE.AND UP2, UPT, UR45, 0x1, UPT ;  /* 0x000000012d00788c */ /* 0x000fe2000bf45270 */
[----:B------:R-:W-:Y:S02]  /*67d0*/  UMOV UR4, UR5 ;  /* 0x0000000500047c82 */ /* 0x000fe40008000000 */
[----:B-1----:R-:W-:Y:S03]  /*67e0*/  USHF.R.U32.HI UR5, URZ, UR12, UR4 ;  /* 0x0000000cff057299 */ /* 0x002fe60008011604 */
[----:B------:R-:W-:Y:S02]  /*67f0*/  UMOV UR4, UR7 ;  /* 0x0000000700047c82 */ /* 0x000fe40008000000 */
[----:B------:R-:W-:Y:S02]  /*6800*/  USHF.R.U32.HI UR7, URZ, UR57, UR4 ;  /* 0x00000039ff077299 */ /* 0x000fe40008011604 */
[----:B------:R-:W-:Y:S02]  /*6810*/  USEL UR4, UR62, UR5, !UP0 ;  /* 0x000000053e047287 */ /* 0x000fe4000c000000 */
[----:B------:R-:W-:Y:S01]  /*6820*/  USEL UR7, UR63, UR7, !UP1 ;  /* 0x000000073f077287 */ /* 0x000fe2000c800000 */
[----:B------:R-:W-:Y:S01]  /*6830*/  UMOV UR5, UR9 ;  /* 0x0000000900057c82 */ /* 0x000fe20008000000 */
[----:B------:R-:W-:Y:S02]  /*6840*/  UIMAD.WIDE.U32 UR8, UR4, UR40, URZ ;  /* 0x00000028040872a5 */ /* 0x000fe4000f8e00ff */
[----:B------:R-:W-:Y:S03]  /*6850*/  USHF.R.U32.HI UR6, URZ, UR12, UR5 ;  /* 0x0000000cff067299 */ /* 0x000fe60008011605 */
[----:B------:R-:W-:Y:S01]  /*6860*/  UMOV UR5, UR11 ;  /* 0x0000000b00057c82 */ /* 0x000fe20008000000 */
[----:B------:R-:W-:Y:S02]  /*6870*/  UIMAD.WIDE.U32 UR10, UR7, UR40, URZ ;  /* 0x00000028070a72a5 */ /* 0x000fe4000f8e00ff */
[----:B------:R-:W-:Y:S02]  /*6880*/  USHF.R.U32.HI UR12, URZ, UR57, UR5 ;  /* 0x00000039ff0c7299 */ /* 0x000fe40008011605 */
[----:B------:R-:W-:Y:S01]  /*6890*/  USEL UR6, UR37, UR6, !UP0 ;  /* 0x0000000625067287 */ /* 0x000fe2000c000000 */
[----:B------:R-:W-:Y:S02]  /*68a0*/  UMOV UR5, UR9 ;  /* 0x0000000900057c82 */ /* 0x000fe40008000000 */
[----:B------:R-:W-:Y:S01]  /*68b0*/  UMOV UR10, UR11 ;  /* 0x0000000b000a7c82 */ /* 0x000fe20008000000 */
[----:B------:R-:W-:Y:S02]  /*68c0*/  @UP2 USHF.R.U32.HI UR4, URZ, UR41, UR5 ;  /* 0x00000029ff042299 */ /* 0x000fe40008011605 */
[----:B------:R-:W-:Y:S02]  /*68d0*/  @UP2 USHF.R.U32.HI UR7, URZ, UR41, UR10 ;  /* 0x00000029ff072299 */ /* 0x000fe4000801160a */
[----:B------:R-:W-:Y:S02]  /*68e0*/  UIMAD UR4, UR45, UR4, URZ ;  /* 0x000000042d0472a4 */ /* 0x000fe4000f8e02ff */
        /* <DEDUP_REMOVED lines=8> */
[----:B------:R-:W-:Y:S02]  /*6970*/  USEL UR11, UR6, UR4, !UP2 ;  /* 0x00000004060b7287 */ /* 0x000fe4000d000000 */
[----:B------:R-:W-:Y:S02]  /*6980*/  UIADD3 UR8, UPT, UPT, -UR5, URZ, URZ ;  /* 0x000000ff05087290 */ /* 0x000fe4000fffe1ff */
[----:B------:R-:W-:Y:S01]  /*6990*/  UIADD3 UR10, UPT, UPT, -UR11, URZ, URZ ;  /* 0x000000ff0b0a7290 */ /* 0x000fe2000fffe1ff */
[----:B------:R-:W-:Y:S01]  /*69a0*/  @!UP0 UMOV UR4, UR9 ;  /* 0x0000000900048c82 */ /* 0x000fe20008000000 */
[----:B------:R-:W-:Y:S02]  /*69b0*/  UIADD3 UR9, UPT, UPT, -UR6, URZ, URZ ;  /* 0x000000ff06097290 */ /* 0x000fe4000fffe1ff */
[----:B------:R-:W-:Y:S02]  /*69c0*/  @!UP0 USHF.R.U32.HI UR4, URZ, UR41, UR4 ;  /* 0x00000029ff048299 */ /* 0x000fe40008011604 */
[----:B------:R-:W-:Y:S02]  /*69d0*/  UIMAD UR10, UR45, UR10, UR6 ;  /* 0x0000000a2d0a72a4 */ /* 0x000fe4000f8e0206 */
[----:B------:R-:W-:Y:S04]  /*69e0*/  @!UP0 USEL UR4, UR5, UR4, !UP2 ;  /* 0x0000000405048287 */ /* 0x000fe8000d000000 */
[----:B------:R-:W-:Y:S02]  /*69f0*/  @!UP0 UIMAD UR10, UR7, UR10, UR4 ;  /* 0x0000000a070a82a4 */ /* 0x000fe4000f8e0204 */
[----:B------:R-:W-:Y:S02]  /*6a00*/  @!UP0 UIADD3 UR11, UPT, UPT, UR11, -UR4, URZ ;  /* 0x800000040b0b8290 */ /* 0x000fe4000fffe0ff */
[----:B------:R-:W-:Y:S02]  /*6a10*/  UIMAD UR7, UR42, UR8, UR38 ;  /* 0x000000082a0772a4 */ /* 0x000fe4000f8e0226 */
[----:B------:R-:W-:Y:S02]  /*6a20*/  @!UP0 UIMAD UR6, UR11, UR45, UR5 ;  /* 0x0000002d0b0682a4 */ /* 0x000fe4000f8e0205 */
[----:B------:R-:W-:Y:S01]  /*6a30*/  UIMAD UR4, UR58, UR9, UR37 ;  /* 0x000000093a0472a4 */ /* 0x000fe2000f8e0225 */
[----:B------:R-:W-:Y:S02]  /*6a40*/  @!UP0 UMOV UR5, UR10 ;  /* 0x0000000a00058c82 */ /* 0x000fe40008000000 */
[----:B------:R-:W-:Y:S02]  /*6a50*/  UIMAD UR38, UR5, UR42, UR7 ;  /* 0x0000002a052672a4 */ /* 0x000fe4000f8e0207 */
[----:B------:R-:W-:Y:S11]  /*6a60*/  UIMAD UR37, UR6, UR58, UR4 ;  /* 0x0000003a062572a4 */ /* 0x000ff6000f8e0204 */
[----:B------:R-:W-:Y:S01]  /*6a70*/  @!UPT UIADD3 URZ, UPT, UPT, URZ, URZ, URZ ;  /* 0x000000fffffff290 */ /* 0x000fe2000fffe0ff */
.L_x_108:
[----:B------:R-:W-:Y:S01]  /*6a80*/  UISETP.NE.AND UP0, UPT, UR39, 0x1, UPT ;  /* 0x000000012700788c */ /* 0x000fe2000bf05270 */
[----:B------:R-:W-:Y:S01]  /*6a90*/  LOP3.LUT P0, RZ, R57, 0x1b0, RZ, 0xc0, !PT ;  /* 0x000001b039ff7812 */ /* 0x000fe2000780c0ff */
[----:B------:R-:W-:Y:S01]  /*6aa0*/  USHF.L.U32 UR50, UR20, 0x6, URZ ;  /* 0x0000000614327899 */ /* 0x000fe200080006ff */
[----:B------:R-:W-:Y:S01]  /*6ab0*/  BSSY.RECONVERGENT B6, `(.L_x_109) ;  /* 0x0000034000067945 */ /* 0x000fe20003800200 */
[----:B------:R-:W-:Y:S01]  /*6ac0*/  USHF.L.U32 UR49, UR24, 0x8, URZ ;  /* 0x0000000818317899 */ /* 0x000fe200080006ff */
[----:B------:R-:W-:Y:S06]  /*6ad0*/  IADD3 R59, PT, PT, R59, 0x1, RZ ;  /* 0x000000013b3b7810 */ /* 0x000fec0007ffe0ff */
[----:B------:R-:W1:Y:S01]  /*6ae0*/  @!UP0 LDCU.128 UR12, c[0x0][0xb10] ;  /* 0x00016200ff0c87ac */ /* 0x000e620008000c00 */
[----:B------:R-:W2:Y:S01]  /*6af0*/  @!UP0 LDCU UR5, c[0x0][0xb0c] ;  /* 0x00016180ff0587ac */ /* 0x000ea20008000800 */
[----:B------:R-:W3:Y:S01]  /*6b00*/  @!UP0 LDCU UR10, c[0x0][0xb20] ;  /* 0x00016400ff0a87ac */ /* 0x000ee20008000800 */
[----:B-1----:R-:W-:Y:S02]  /*6b10*/  UIMAD.WIDE.U32 UR8, UR38, UR12, URZ ;  /* 0x0000000c260872a5 */ /* 0x002fe4000f8e00ff */
[----:B------:R-:W-:Y:S02]  /*6b20*/  UIMAD.WIDE.U32 UR6, UR37, UR15, URZ ;  /* 0x0000000f250672a5 */ /* 0x000fe4000f8e00ff */
[----:B------:R-:W-:Y:S03]  /*6b30*/  @!UP0 UISETP.NE.AND UP1, UPT, UR14, 0x1, UPT ;  /* 0x000000010e00888c */ /* 0x000fe6000bf25270 */
[----:B------:R-:W-:Y:S01]  /*6b40*/  @!UP0 UMOV UR4, UR9 ;  /* 0x0000000900048c82 */ /* 0x000fe20008000000 */
[----:B--2---:R-:W-:Y:S02]  /*6b50*/  @!UP0 UISETP.NE.AND UP2, UPT, UR5, 0x1, UPT ;  /* 0x000000010500888c */ /* 0x004fe4000bf45270 */
[----:B------:R-:W-:Y:S01]  /*6b60*/  @!UP0 USHF.R.U32.HI UR4, URZ, UR13, UR4 ;  /* 0x0000000dff048299 */ /* 0x000fe20008011604 */
[----:B------:R-:W-:Y:S02]  /*6b70*/  @!UP0 UMOV UR6, UR7 ;  /* 0x0000000700068c82 */ /* 0x000fe40008000000 */
[----:B---3--:R-:W-:Y:S02]  /*6b80*/  @!UP0 USHF.R.U32.HI UR6, URZ, UR10, UR6 ;  /* 0x0000000aff068299 */ /* 0x008fe40008011606 */
[----:B------:R-:W-:Y:S02]  /*6b90*/  @!UP0 USEL UR7, UR38, UR4, !UP2 ;  /* 0x0000000426078287 */ /* 0x000fe4000d000000 */
[----:B------:R-:W-:Y:S04]  /*6ba0*/  @!UP0 USEL UR6, UR37, UR6, !UP1 ;  /* 0x0000000625068287 */ /* 0x000fe8000c800000 */
[----:B------:R-:W-:Y:S02]  /*6bb0*/  @!UP0 UIADD3 UR4, UPT, UPT, -UR7, UR6, URZ ;  /* 0x0000000607048290 */ /* 0x000fe4000fffe1ff */
[----:B------:R-:W-:Y:S02]  /*6bc0*/  @!UP0 UIADD3 UR6, UPT, UPT, UR7, -UR6, URZ ;  /* 0x8000000607068290 */ /* 0x000fe4000fffe0ff */
[----:B------:R-:W-:Y:S02]  /*6bd0*/  @!UP0 UIMAD UR38, UR4, UR5, UR38 ;  /* 0x00000005042682a4 */ /* 0x000fe4000f8e0226 */
[----:B------:R-:W-:Y:S01]  /*6be0*/  @!UP0 UIMAD UR37, UR6, UR14, UR37 ;  /* 0x0000000e062582a4 */ /* 0x000fe2000f8e0225 */
[----:B------:R-:W-:Y:S11]  /*6bf0*/  @!P0 BRA `(.L_x_110) ;  /* 0x00000000007c8947 */ /* 0x000ff60003800000 */
[----:B------:R-:W1:Y:S01]  /*6c00*/  LDCU.64 UR8, c[0x4][0x80] ;  /* 0x01001000ff0877ac */ /* 0x000e620008000a00 */
[----:B------:R-:W-:Y:S01]  /*6c10*/  MOV R2, 0x0 ;  /* 0x0000000000027802 */ /* 0x000fe20000000f00 */
[----:B------:R-:W-:Y:S02]  /*6c20*/  HFMA2 R12, -RZ, RZ, 0, 5.9604644775390625e-08 ;  /* 0x00000001ff0c7431 */ /* 0x000fe400000001ff */
[----:B------:R-:W-:Y:S01]  /*6c30*/  IMAD.MOV.U32 R8, RZ, RZ, 0x70 ;  /* 0x00000070ff087424 */ /* 0x000fe200078e00ff */
[----:B------:R2:W3:Y:S01]  /*6c40*/  LDC.64 R14, c[0x4][R2] ;  /* 0x01000000020e7b82 */ /* 0x0004e20000000a00 */
[----:B------:R-:W4:Y:S01]  /*6c50*/  LDCU.64 UR6, c[0x4][0x88] ;  /* 0x01001100ff0677ac */ /* 0x000f220008000a00 */
[----:B------:R-:W-:Y:S01]  /*6c60*/  IMAD.MOV.U32 R13, RZ, RZ, RZ ;  /* 0x000000ffff0d7224 */ /* 0x000fe200078e00ff */
[----:B------:R-:W2:Y:S01]  /*6c70*/  LDCU.64 UR4, c[0x4][0x8] ;  /* 0x01000100ff0477ac */ /* 0x000ea20008000a00 */
[----:B-1----:R-:W-:Y:S01]  /*6c80*/  MOV R5, UR9 ;  /* 0x0000000900057c02 */ /* 0x002fe20008000f00 */
[----:B------:R-:W-:Y:S01]  /*6c90*/  IMAD.U32 R4, RZ, RZ, UR8 ;  /* 0x00000008ff047e24 */ /* 0x000fe2000f8e00ff */
[----:B----4-:R-:W-:Y:S01]  /*6ca0*/  MOV R7, UR7 ;  /* 0x0000000700077c02 */ /* 0x010fe20008000f00 */
[----:B------:R-:W-:Y:S01]  /*6cb0*/  IMAD.U32 R6, RZ, RZ, UR6 ;  /* 0x00000006ff067e24 */ /* 0x000fe2000f8e00ff */
[----:B--2---:R-:W-:Y:S01]  /*6cc0*/  MOV R11, UR5 ;  /* 0x00000005000b7c02 */ /* 0x004fe20008000f00 */
[----:B------:R-:W-:Y:S02]  /*6cd0*/  IMAD.U32 R10, RZ, RZ, UR4 ;  /* 0x00000004ff0a7e24 */ /* 0x000fe4000f8e00ff */
[----:B------:R-:W-:Y:S07]  /*6ce0*/  LEPC R20, `(.L_x_111) ;  /* 0x000000001014794e */ /* 0x000fee0000000000 */
[----:B---3-5:R-:W-:Y:S05]  /*6cf0*/  CALL.ABS.NOINC R14 ;  /* 0x000000000e007343 */ /* 0x028fea0003c00000 */
.L_x_111:
[----:B------:R-:W1:Y:S01]  /*6d00*/  LDCU.64 UR8, c[0x4][0x80] ;  /* 0x01001000ff0877ac */ /* 0x000e620008000a00 */
[----:B------:R-:W2:Y:S01]  /*6d10*/  LDC.64 R2, c[0x4][R2] ;  /* 0x0100000002027b82 */ /* 0x000ea20000000a00 */
[----:B------:R-:W-:Y:S02]  /*6d20*/  HFMA2 R12, -RZ, RZ, 0, 5.9604644775390625e-08 ;  /* 0x00000001ff0c7431 */ /* 0x000fe400000001ff */
[----:B------:R-:W-:Y:S02]  /*6d30*/  IMAD.MOV.U32 R8, RZ, RZ, 0x70 ;  /* 0x00000070ff087424 */ /* 0x000fe400078e00ff */
[----:B------:R-:W-:Y:S01]  /*6d40*/  IMAD.MOV.U32 R13, RZ, RZ, RZ ;  /* 0x000000ffff0d7224 */ /* 0x000fe200078e00ff */
[----:B------:R-:W3:Y:S01]  /*6d50*/  LDCU.64 UR6, c[0x4][0x88] ;  /* 0x01001100ff0677ac */ /* 0x000ee20008000a00 */
[----:B------:R-:W4:Y:S01]  /*6d60*/  LDCU.64 UR4, c[0x4][0x8] ;  /* 0x01000100ff0477ac */ /* 0x000f220008000a00 */
[----:B-1----:R-:W-:Y:S02]  /*6d70*/  MOV R4, UR8 ;  /* 0x0000000800047c02 */ /* 0x002fe40008000f00 */
[----:B------:R-:W-:Y:S02]  /*6d80*/  MOV R5, UR9 ;  /* 0x0000000900057c02 */ /* 0x000fe40008000f00 */
[----:B---3--:R-:W-:Y:S01]  /*6d90*/  MOV R7, UR7 ;  /* 0x0000000700077c02 */ /* 0x008fe20008000f00 */
[----:B------:R-:W-:Y:S01]  /*6da0*/  IMAD.U32 R6, RZ, RZ, UR6 ;  /* 0x00000006ff067e24 */ /* 0x000fe2000f8e00ff */
[----:B----4-:R-:W-:Y:S01]  /*6db0*/  MOV R11, UR5 ;  /* 0x00000005000b7c02 */ /* 0x010fe20008000f00 */
[----:B------:R-:W-:Y:S02]  /*6dc0*/  IMAD.U32 R10, RZ, RZ, UR4 ;  /* 0x00000004ff0a7e24 */ /* 0x000fe4000f8e00ff */
[----:B------:R-:W-:Y:S07]  /*6dd0*/  LEPC R20, `(.L_x_110) ;  /* 0x000000001014794e */ /* 0x000fee0000000000 */
[----:B--2---:R-:W-:Y:S05]  /*6de0*/  CALL.ABS.NOINC R2 ;  /* 0x0000000002007343 */ /* 0x004fea0003c00000 */
.L_x_110:
[----:B------:R-:W-:Y:S05]  /*6df0*/  BSYNC.RECONVERGENT B6 ;  /* 0x0000000000067941 */ /* 0x000fea0003800200 */
.L_x_109:
[----:B------:R-:W-:Y:S02]  /*6e00*/  R2UR UR6, R56 ;  /* 0x00000000380672ca */ /* 0x000fe400000e0000 */
[----:B------:R-:W-:Y:S02]  /*6e10*/  R2UR UR5, R69 ;  /* 0x00000000450572ca */ /* 0x000fe400000e0000 */
[----:B------:R-:W-:Y:S02]  /*6e20*/  R2UR UR4, R68 ;  /* 0x00000000440472ca */ /* 0x000fe400000e0000 */
[----:B------:R-:W-:Y:S02]  /*6e30*/  ISETP.NE.U32.AND P4, PT, R50, RZ, PT ;  /* 0x000000ff3200720c */ /* 0x000fe40003f85070 */
[----:B------:R-:W-:Y:S02]  /*6e40*/  ISETP.NE.U32.AND P2, PT, RZ, UR60, PT ;  /* 0x0000003cff007c0c */ /* 0x000fe4000bf45070 */
[----:B------:R-:W-:Y:S02]  /*6e50*/  ISETP.NE.AND.EX P4, PT, R51, RZ, PT, P4 ;  /* 0x000000ff3300720c */ /* 0x000fe40003f85340 */
[----:B------:R-:W-:Y:S01]  /*6e60*/  ISETP.NE.AND.EX P2, PT, RZ, UR61, PT, P2 ;  /* 0x0000003dff007c0c */ /* 0x000fe2000bf45320 */
[----:B------:R-:W-:Y:S02]  /*6e70*/  UISETP.NE.AND UP2, UPT, UR6, URZ, UPT ;  /* 0x000000ff0600728c */ /* 0x000fe4000bf45270 */
[----:B------:R-:W-:Y:S04]  /*6e80*/  UISETP.NE.U32.AND UP0, UPT, UR5, URZ, UPT ;  /* 0x000000ff0500728c */ /* 0x000fe8000bf05070 */
[----:B------:R-:W-:Y:S01]  /*6e90*/  UISETP.NE.AND.EX UP1, UPT, UR4, URZ, UPT, UP0 ;  /* 0x000000ff0400728c */ /* 0x000fe2000bf25300 */
[----:B------:R-:W-:Y:S01]  /*6ea0*/  PLOP3.LUT P1, PT, PT, PT, UP2, 0x80, 0x8 ;  /* 0x000000000008781c */ /* 0x000fe20003f2f028 */
[----:B------:R-:W-:Y:S03]  /*6eb0*/  UPLOP3.LUT UP0, UPT, UPT, UPT, UPT, 0x40, 0x4 ;  /* 0x000000000004789c */ /* 0x000fe60003f0e870 */
[----:B------:R-:W-:Y:S06]  /*6ec0*/  @UP2 UPLOP3.LUT UP0, UPT, UPT, UPT, UP1, 0x80, 0x8 ;  /* 0x000000000008289c */ /* 0x000fec0003f0f010 */
[----:B------:R-:W-:Y:S01]  /*6ed0*/  PLOP3.LUT P0, PT, PT, PT, UP0, 0x80, 0x8 ;  /* 0x000000000008781c */ /* 0x000fe20003f0f008 */
[----:B------:R-:W-:Y:S01]  /*6ee0*/  @!UPT UIADD3 URZ, UPT, UPT, URZ, URZ, URZ ;  /* 0x000000fffffff290 */ /* 0x000fe2000fffe0ff */
[----:B------:R-:W-:Y:S11]  /*6ef0*/  BRA.U !UP1, `(.L_x_112) ;  /* 0x0000000109407547 */ /* 0x000ff6000b800000 */
[----:B------:R-:W-:Y:S01]  /*6f00*/  UISETP.NE.U32.AND UP0, UPT, UR60, URZ, UPT ;  /* 0x000000ff3c00728c */ /* 0x000fe2000bf05070 */
[----:B------:R-:W-:Y:S01]  /*6f10*/  R2UR UR6, R69 ;  /* 0x00000000450672ca */ /* 0x000fe200000e0000 */
[----:B------:R-:W1:Y:S01]  /*6f20*/  LDCU.64 UR8, c[0x0][0x358] ;  /* 0x00006b00ff0877ac */ /* 0x000e620008000a00 */
[----:B------:R-:W-:Y:S02]  /*6f30*/  HFMA2 R52, -RZ, RZ, 0, 5.9604644775390625e-08 ;  /* 0x00000001ff347431 */ /* 0x000fe400000001ff */
[----:B------:R-:W-:Y:S01]  /*6f40*/  IMAD.MOV.U32 R0, RZ, RZ, 0x1 ;  /* 0x00000001ff007424 */ /* 0x000fe200078e00ff */
[----:B------:R-:W-:Y:S06]  /*6f50*/  UISETP.NE.AND.EX UP0, UPT, UR61, URZ, UPT, UP0 ;  /* 0x000000ff3d00728c */ /* 0x000fec000bf05300 */
[----:B------:R-:W-:Y:S05]  /*6f60*/  PLOP3.LUT P3, PT, PT, PT, UP0, 0x80, 0x8 ;  /* 0x000000000008781c */ /* 0x000fea0003f6f008 */
[----:B------:R-:W2:Y:S01]  /*6f70*/  @UP0 LDCU.64 UR4, c[0x0][0x888] ;  /* 0x00011100ff0407ac */ /* 0x000ea20008000a00 */
[----:B------:R-:W-:Y:S07]  /*6f80*/  @UP0 UIMAD UR6, UR36, UR6, URZ ;  /* 0x00000006240602a4 */ /* 0x000fee000f8e02ff */
[----:B------:R-:W-:Y:S01]  /*6f90*/  @!P3 PRMT R52, R0, 0x7610, R52 ;  /* 0x000076100034b816 */ /* 0x000fe20000000034 */
[----:B--2---:R-:W-:Y:S06]  /*6fa0*/  @UP0 UIMAD.WIDE UR4, UR6, 0x4, UR4 ;  /* 0x00000004060408a5 */ /* 0x004fec000f8e0204 */
[----:B------:R-:W-:Y:S02]  /*6fb0*/  IMAD.U32 R2, RZ, RZ, UR4 ;  /* 0x00000004ff027e24 */ /* 0x000fe4000f8e00ff */
[----:B------:R-:W-:Y:S03]  /*6fc0*/  IMAD.U32 R3, RZ, RZ, UR5 ;  /* 0x00000005ff037e24 */ /* 0x000fe6000f8e00ff */
[----:B------:R-:W2:Y:S02]  /*6fd0*/  @!UP0 LDCU UR4, c[0x0][0x880] ;  /* 0x00011000ff0487ac */ /* 0x000ea40008000800 */
[----:B-1---5:R1:W5:Y:S02]  /*6fe0*/  @P3 LDG.E R27, desc[UR8][R2.64] ;  /* 0x00000008021b3981 */ /* 0x022364000c1e1900 */
[----:B-12---:R-:W-:Y:S02]  /*6ff0*/  @!P3 MOV R27, UR4 ;  /* 0x00000004001bbc02 */ /* 0x006fe40008000f00 */
.L_x_112:
[----:B------:R-:W-:Y:S05]  /*7000*/  @!P4 BRA `(.L_x_113) ;  /* 0x000000000024c947 */ /* 0x000fea0003800000 */
[----:B------:R-:W-:Y:S01]  /*7010*/  ISETP.NE.U32.AND P3, PT, R48, RZ, PT ;  /* 0x000000ff3000720c */ /* 0x000fe20003f65070 */
[----:B------:R-:W1:Y:S03]  /*7020*/  LDCU.64 UR4, c[0x0][0x358] ;  /* 0x00006b00ff0477ac */ /* 0x000e660008000a00 */
[----:B------:R-:W-:Y:S11]  /*7030*/  ISETP.NE.AND.EX P3, PT, R49, RZ, PT, P3 ;  /* 0x000000ff3100720c */ /* 0x000ff60003f65330 */
[----:B------:R-:W-:Y:S02]  /*7040*/  @!UPT UIADD3 URZ, UPT, UPT, URZ, URZ, URZ ;  /* 0x000000fffffff290 */ /* 0x000fe4000fffe0ff */
[----:B------:R-:W2:Y:S01]  /*7050*/  @P3 LDC.64 R2, c[0x0][0x8a8] ;  /* 0x00022a00ff023b82 */ /* 0x000ea20000000a00 */
[----:B------:R-:W-:Y:S04]  /*7060*/  @P3 IMAD R0, R50, UR36, RZ ;  /* 0x0000002432003c24 */ /* 0x000fe8000f8e02ff */
[----:B--2---:R-:W-:Y:S05]  /*7070*/  @P3 IMAD.WIDE R2, R0, 0x4, R2 ;  /* 0x0000000400023825 */ /* 0x004fea00078e0202 */
[----:B-1---5:R1:W5:Y:S02]  /*7080*/  @P3 LDG.E R24, desc[UR4][R2.64] ;  /* 0x0000000402183981 */ /* 0x022364000c1e1900 */
[----:B-1----:R-:W2:Y:S02]  /*7090*/  @!P3 LDC R24, c[0x0][0x8a0] ;  /* 0x00022800ff18bb82 */ /* 0x002ea40000000800 */
.L_x_113:
[----:B-----5:R-:W-:Y:S01]  /*70a0*/  FSETP.NEU.AND P3, PT, R27, RZ, PT ;  /* 0x000000ff1b00720b */ /* 0x020fe20003f6d000 */
[----:B------:R-:W-:Y:S01]  /*70b0*/  BSSY B1, `(.L_x_114) ;  /* 0x0000038000017945 */ /* 0x000fe20003800000 */
[----:B------:R-:W-:Y:S01]  /*70c0*/  SEL R3, RZ, 0xffffffff, P2 ;  /* 0xffffffffff037807 */ /* 0x000fe20001000000 */
[----:B------:R-:W-:Y:S01]  /*70d0*/  IMAD.MOV.U32 R74, RZ, RZ, 0x1 ;  /* 0x00000001ff4a7424 */ /* 0x000fe200078e00ff */
[----:B------:R-:W-:Y:S01]  /*70e0*/  @P1 LOP3.LUT P2, RZ, R52, 0xff, RZ, 0xc0, !PT ;  /* 0x000000ff34ff1812 */ /* 0x000fe2000784c0ff */
[----:B------:R-:W-:Y:S01]  /*70f0*/  IMAD R25, R22, 0x80, R23 ;  /* 0x0000008016197824 */ /* 0x000fe200078e0217 */
[----:B------:R-:W-:Y:S01]  /*7100*/  @P1 SEL R0, RZ, 0xffffffff, P3 ;  /* 0xffffffffff001807 */ /* 0x000fe20001800000 */
[----:B------:R-:W-:Y:S01]  /*7110*/  IMAD R60, R66, -0x10, R64 ;  /* 0xfffffff0423c7824 */ /* 0x000fe200078e0240 */
[----:B------:R-:W-:Y:S01]  /*7120*/  LEA R73, R22, UR43, 0x3 ;  /* 0x0000002b16497c11 */ /* 0x000fe2000f8e18ff */
[----:B------:R-:W-:Y:S01]  /*7130*/  IMAD.MOV.U32 R26, RZ, RZ, RZ ;  /* 0x000000ffff1a7224 */ /* 0x000fe200078e00ff */
[C---:B------:R-:W-:Y:S02]  /*7140*/  @P0 SEL R0, R3.reuse, R0, !P2 ;  /* 0x0000000003000207 */ /* 0x040fe40005000000 */
[----:B------:R-:W-:Y:S02]  /*7150*/  CS2R R38, SRZ ;  /* 0x0000000000267805 */ /* 0x000fe4000001ff00 */
[----:B------:R-:W-:Y:S02]  /*7160*/  PLOP3.LUT P2, PT, PT, PT, UP1, 0x80, 0x8 ;  /* 0x000000000008781c */ /* 0x000fe40003f4f018 */
[----:B------:R-:W-:Y:S02]  /*7170*/  CS2R R36, SRZ ;  /* 0x0000000000247805 */ /* 0x000fe4000001ff00 */
[----:B------:R-:W-:Y:S02]  /*7180*/  @P1 LOP3.LUT R0, R0, 0x1, RZ, 0xc0, !PT ;  /* 0x0000000100001812 */ /* 0x000fe400078ec0ff */
[----:B------:R-:W-:Y:S02]  /*7190*/  CS2R R34, SRZ ;  /* 0x0000000000227805 */ /* 0x000fe4000001ff00 */
[----:B------:R-:W-:Y:S02]  /*71a0*/  LOP3.LUT P4, R58, R52, 0xff, RZ, 0xc0, !PT ;  /* 0x000000ff343a7812 */ /* 0x000fe4000788c0ff */
[----:B------:R-:W-:Y:S02]  /*71b0*/  CS2R R32, SRZ ;  /* 0x0000000000207805 */ /* 0x000fe4000001ff00 */
[----:B------:R-:W-:Y:S02]  /*71c0*/  ISETP.NE.U32.OR P5, PT, R0, 0x1, !P1 ;  /* 0x000000010000780c */ /* 0x000fe40004fa5470 */
[----:B------:R-:W-:Y:S02]  /*71d0*/  CS2R R42, SRZ ;  /* 0x00000000002a7805 */ /* 0x000fe4000001ff00 */
[----:B------:R-:W-:Y:S02]  /*71e0*/  SEL R2, RZ, 0xffffffff, P3 ;  /* 0xffffffffff027807 */ /* 0x000fe40001800000 */
[----:B------:R-:W-:Y:S02]  /*71f0*/  CS2R R40, SRZ ;  /* 0x0000000000287805 */ /* 0x000fe4000001ff00 */
[----:B------:R-:W-:Y:S02]  /*7200*/  P2R R72, PR, RZ, 0x20 ;  /* 0x00000020ff487803 */ /* 0x000fe40000000000 */
[----:B------:R-:W-:Y:S02]  /*7210*/  CS2R R46, SRZ ;  /* 0x00000000002e7805 */ /* 0x000fe4000001ff00 */
[----:B------:R-:W-:Y:S02]  /*7220*/  CS2R R44, SRZ ;  /* 0x00000000002c7805 */ /* 0x000fe4000001ff00 */
[----:B------:R-:W-:Y:S04]  /*7230*/  @P2 SEL R2, R3, R2, !P4 ;  /* 0x0000000203022207 */ /* 0x000fe80006000000 */
[----:B------:R-:W-:Y:S02]  /*7240*/  LOP3.LUT R2, R2, 0x1, RZ, 0xc0, !PT ;  /* 0x0000000102027812 */ /* 0x000fe400078ec0ff */
[----:B------:R-:W-:Y:S02]  /*7250*/  @P5 SHF.L.U32 R0, RZ, 0x1f, RZ ;  /* 0x0000001fff005819 */ /* 0x000fe400000006ff */
[----:B------:R-:W-:Y:S02]  /*7260*/  ISETP.NE.U32.AND P2, PT, R2, 0x1, PT ;  /* 0x000000010200780c */ /* 0x000fe40003f45070 */
[----:B------:R1:W3:Y:S02]  /*7270*/  @P5 SYNCS.PHASECHK.TRANS64.TRYWAIT P1, [UR43+0x40], R0 ;  /* 0x00004000ff0055a7 */ /* 0x0002e4000802112b */
[----:B------:R-:W-:Y:S02]  /*7280*/  P2R R75, PR, RZ, 0x4 ;  /* 0x00000004ff4b7803 */ /* 0x000fe40000000000 */
[----:B-1----:R-:W-:Y:S04]  /*7290*/  SHF.L.U32 R0, R62, 0x1f, RZ ;  /* 0x0000001f3e007819 */ /* 0x002fe800000006ff */
[----:B------:R1:W4:Y:S01]  /*72a0*/  SYNCS.PHASECHK.TRANS64.TRYWAIT P0, [R73+URZ+0xb0], R0 ;  /* 0x0000b000490075a7 */ /* 0x00032200080011ff */
[----:B---3--:R-:W-:Y:S01]  /*72b0*/  @P5 SEL R74, RZ, 0x1, !P1 ;  /* 0x00000001ff4a5807 */ /* 0x008fe20004800000 */
[----:B-1----:R-:W-:Y:S06]  /*72c0*/  @!P5 BRA `(.L_x_115) ;  /* 0x000000000058d947 */ /* 0x002fec0003800000 */
[----:B------:R-:W-:Y:S01]  /*72d0*/  IMAD.MOV.U32 R39, RZ, RZ, RZ ;  /* 0x000000ffff277224 */ /* 0x000fe200078e00ff */
[----:B------:R-:W-:Y:S01]  /*72e0*/  ISETP.NE.AND P1, PT, R74, RZ, PT ;  /* 0x000000ff4a00720c */ /* 0x000fe20003f25270 */
[----:B------:R-:W-:Y:S01]  /*72f0*/  BSSY B0, `(.L_x_116) ;  /* 0x000000c000007945 */ /* 0x000fe20003800000 */
[----:B------:R-:W-:Y:S02]  /*7300*/  CS2R R46, SRZ ;  /* 0x00000000002e7805 */ /* 0x000fe4000001ff00 */
[----:B------:R-:W-:Y:S02]  /*7310*/  CS2R R44, SRZ ;  /* 0x00000000002c7805 */ /* 0x000fe4000001ff00 */
[----:B------:R-:W-:Y:S02]  /*7320*/  CS2R R42, SRZ ;  /* 0x00000000002a7805 */ /* 0x000fe4000001ff00 */
[----:B------:R-:W-:Y:S02]  /*7330*/  CS2R R40, SRZ ;  /* 0x0000000000287805 */ /* 0x000fe4000001ff00 */
[----:B------:R-:W-:Y:S02]  /*7340*/  CS2R R34, SRZ ;  /* 0x0000000000227805 */ /* 0x000fe4000001ff00 */
[----:B------:R-:W-:Y:S02]  /*7350*/  CS2R R32, SRZ ;  /* 0x0000000000207805 */ /* 0x000fe4000001ff00 */
[----:B------:R-:W-:Y:S01]  /*7360*/  CS2R R36, SRZ ;  /* 0x0000000000247805 */ /* 0x000fe2000001ff00 */
[----:B------:R-:W-:Y:S06]  /*7370*/  @P1 BRA `(.L_x_117) ;  /* 0x00000000000c1947 */ /* 0x000fec0003800000 */
[----:B------:R-:W-:Y:S04]  /*7380*/  SHF.L.U32 R3, RZ, 0x1f, RZ ;  /* 0x0000001fff037819 */ /* 0x000fe800000006ff */
[----:B------:R-:W1:Y:S02]  /*7390*/  SYNCS.PHASECHK.TRANS64.TRYWAIT P1, [UR43+0x40], R3 ;  /* 0x00004003ff0075a7 */ /* 0x000e64000802112b */
[----:B-1----:R-:W-:Y:S05]  /*73a0*/  @!P1 BRA `(.L_x_118) ;  /* 0x0000005c00689947 */ /* 0x002fea0003800000 */
.L_x_117:
[----:B------:R-:W-:Y:S05]  /*73b0*/  BSYNC B0 ;  /* 0x0000000000007941 */ /* 0x000fea0003800000 */
.L_x_116:
[----:B------:R-:W-:Y:S01]  /*73c0*/  ISETP.NE.AND P1, PT, R75, RZ, PT ;  /* 0x000000ff4b00720c */ /* 0x000fe20003f25270 */
[----:B------:R-:W-:Y:S11]  /*73d0*/  HFMA2 R26, -RZ, RZ, 0, 5.9604644775390625e-08 ;  /* 0x00000001ff1a7431 */ /* 0x000ff600000001ff */
[----:B------:R-:W-:Y:S01]  /*73e0*/  @!UPT UIADD3 URZ, UPT, UPT, URZ, URZ, URZ ;  /* 0x000000fffffff290 */ /* 0x000fe2000fffe0ff */
[----:B------:R3:W1:Y:S04]  /*73f0*/  @P1 LDS.128 R44, [R65] ;  /* 0x00000000412c1984 */ /* 0x0006680000000c00 */
[----:B------:R3:W1:Y:S04]  /*7400*/  @P1 LDS.128 R40, [R64+0x10] ;  /* 0x0000100040281984 */ /* 0x0006680000000c00 */
[----:B------:R3:W1:Y:S04]  /*7410*/  @P1 LDS.128 R32, [R63+0x20] ;  /* 0x000020003f201984 */ /* 0x0006680000000c00 */
[----:B------:R3:W1:Y:S02]  /*7420*/  @P1 LDS.128 R36, [R60+0x30] ;  /* 0x000030003c241984 */ /* 0x0006640000000c00 */
.L_x_115:
[----:B------:R-:W-:Y:S05]  /*7430*/  BSYNC B1 ;  /* 0x0000000000017941 */ /* 0x000fea0003800000 */
.L_x_114:
[----:B-1----:R-:W-:Y:S04]  /*7440*/  SHF.R.U32.HI R2, RZ, 0x15, R25 ;  /* 0x00000015ff027819 */ /* 0x002fe80000011619 */
[----:B------:R-:W-:Y:S01]  /*7450*/  LOP3.LUT P1, RZ, R2, 0x3, R53, 0x48, !PT ;  /* 0x0000000302ff7812 */ /* 0x000fe20007824835 */
[----:B------:R-:W-:Y:S01]  /*7460*/  @!UPT UIADD3 URZ, UPT, UPT, URZ, URZ, URZ ;  /* 0x000000fffffff290 */ /* 0x000fe2000fffe0ff */
[----:B----4-:R-:W-:Y:S11]  /*7470*/  @P0 BRA `(.L_x_119) ;  /* 0x0000000000080947 */ /* 0x010ff60003800000 */
[----:B------:R-:W1:Y:S02]  /*7480*/  SYNCS.PHASECHK.TRANS64.TRYWAIT P0, [R73+URZ+0xb0], R0 ;  /* 0x0000b000490075a7 */ /* 0x000e6400080011ff */
[----:B-1----:R-:W-:Y:S05]  /*7490*/  @!P0 BRA `(.L_x_120) ;  /* 0x0000005c00448947 */ /* 0x002fea0003800000 */
.L_x_119:
[----:B------:R-:W-:Y:S05]  /*74a0*/  @!P1 BRA `(.L_x_121) ;  /* 0x0000000000409947 */ /* 0x000fea0003800000 */
[----:B------:R-:W4:Y:S01]  /*74b0*/  LDCU.64 UR8, c[0x4][0x70] ;  /* 0x01000e00ff0877ac */ /* 0x000f220008000a00 */
[----:B------:R-:W-:Y:S01]  /*74c0*/  MOV R3, 0x0 ;  /* 0x0000000000037802 */ /* 0x000fe20000000f00 */
[----:B------:R-:W-:Y:S02]  /*74d0*/  HFMA2 R12, -RZ, RZ, 0, 5.9604644775390625e-08 ;  /* 0x00000001ff0c7431 */ /* 0x000fe400000001ff */
[----:B------:R-:W-:Y:S02]  /*74e0*/  IMAD.MOV.U32 R8, RZ, RZ, 0x192 ;  /* 0x00000192ff087424 */ /* 0x000fe400078e00ff */
[----:B------:R-:W-:Y:S01]  /*74f0*/  IMAD.MOV.U32 R13, RZ, RZ, RZ ;  /* 0x000000ffff0d7224 */ /* 0x000fe200078e00ff */
[----:B------:R-:W5:Y:S01]  /*7500*/  LDCU.64 UR6, c[0x4][0x78] ;  /* 0x01000f00ff0677ac */ /* 0x000f620008000a00 */
[----:B------:R-:W1:Y:S01]  /*7510*/  LDC.64 R2, c[0x4][R3] ;  /* 0x0100000003027b82 */ /* 0x000e620000000a00 */
[----:B------:R-:W2:Y:S01]  /*7520*/  LDCU.64 UR4, c[0x4][0x10] ;  /* 0x01000200ff0477ac */ /* 0x000ea20008000a00 */
[----:B----4-:R-:W-:Y:S01]  /*7530*/  MOV R5, UR9 ;  /* 0x0000000900057c02 */ /* 0x010fe20008000f00 */
[----:B------:R-:W-:Y:S01]  /*7540*/  IMAD.U32 R4, RZ, RZ, UR8 ;  /* 0x00000008ff047e24 */ /* 0x000fe2000f8e00ff */
[----:B-----5:R-:W-:Y:S01]  /*7550*/  MOV R7, UR7 ;  /* 0x0000000700077c02 */ /* 0x020fe20008000f00 */
[----:B------:R-:W-:Y:S01]  /*7560*/  IMAD.U32 R6, RZ, RZ, UR6 ;  /* 0x00000006ff067e24 */ /* 0x000fe2000f8e00ff */
[----:B--2---:R-:W-:Y:S01]  /*7570*/  MOV R11, UR5 ;  /* 0x00000005000b7c02 */ /* 0x004fe20008000f00 */
[----:B------:R-:W-:Y:S02]  /*7580*/  IMAD.U32 R10, RZ, RZ, UR4 ;  /* 0x00000004ff0a7e24 */ /* 0x000fe4000f8e00ff */
[----:B------:R-:W-:Y:S07]  /*7590*/  LEPC R20, `(.L_x_121) ;  /* 0x000000001014794e */ /* 0x000fee0000000000 */
[----:B-1-3--:R-:W-:Y:S05]  /*75a0*/  CALL.ABS.NOINC R2 ;  /* 0x0000000002007343 */ /* 0x00afea0003c00000 */
.L_x_121:
[----:B------:R-:W-:Y:S01]  /*75b0*/  LOP3.LUT R20, R44, 0xffffe000, RZ, 0xc0, !PT ;  /* 0xffffe0002c147812 */ /* 0x000fe200078ec0ff */
[----:B------:R-:W-:Y:S05]  /*75c0*/  WARPSYNC.ALL ;  /* 0x0000000000007948 */ /* 0x000fea0003800000 */
[----:B------:R-:W-:Y:S01]  /*75d0*/  R2UR UR4, R25 ;  /* 0x00000000190472ca */ /* 0x000fe200000e0000 */
[----:B------:R-:W-:Y:S01]  /*75e0*/  BSSY.RECONVERGENT B0, `(.L_x_122) ;  /* 0x000005c000007945 */ /* 0x000fe20003800200 */
[----:B------:R-:W-:Y:S11]  /*75f0*/  ISETP.NE.AND P0, PT, R67, RZ, PT ;  /* 0x000000ff4300720c */ /* 0x000ff60003f05270 */
[----:B------:R-:W1:Y:S02]  /*7600*/  LDTM.x16 R4, tmem[UR4] ;  /* 0x00000004000479ee */ /* 0x000e640008240000 */
[C---:B-12---:R-:W-:Y:S01]  /*7610*/  FMUL R0, R24.reuse, R4 ;  /* 0x0000000418007220 */ /* 0x046fe20000400000 */
[C---:B------:R-:W-:Y:S01]  /*7620*/  FMUL R2, R24.reuse, R5 ;  /* 0x0000000518027220 */ /* 0x040fe20000400000 */
[C---:B------:R-:W-:Y:S01]  /*7630*/  FMUL R4, R24.reuse, R8 ;  /* 0x0000000818047220 */ /* 0x040fe20000400000 */
[C---:B------:R-:W-:Y:S01]  /*7640*/  FMUL R5, R24.reuse, R9 ;  /* 0x0000000918057220 */ /* 0x040fe20000400000 */
[C---:B------:R-:W-:Y:S01]  /*7650*/  FMUL R8, R24.reuse, R12 ;  /* 0x0000000c18087220 */ /* 0x040fe20000400000 */
[C---:B------:R-:W-:Y:S01]  /*7660*/  FMUL R9, R24.reuse, R13 ;  /* 0x0000000d18097220 */ /* 0x040fe20000400000 */
[C---:B------:R-:W-:Y:S01]  /*7670*/  FMUL R12, R24.reuse, R16 ;  /* 0x00000010180c7220 */ /* 0x040fe20000400000 */
[----:B------:R-:W-:Y:S01]  /*7680*/  LOP3.LUT R16, R45, 0xffffe000, RZ, 0xc0, !PT ;  /* 0xffffe0002d107812 */ /* 0x000fe200078ec0ff */
[----:B------:R-:W-:Y:S01]  /*7690*/  FMUL R13, R24, R17 ;  /* 0x00000011180d7220 */ /* 0x000fe20000400000 */
[----:B------:R-:W-:Y:S01]  /*76a0*/  LOP3.LUT R17, R46, 0xffffe000, RZ, 0xc0, !PT ;  /* 0xffffe0002e117812 */ /* 0x000fe200078ec0ff */
[----:B------:R-:W-:Y:S01]  /*76b0*/  FFMA R28, R27, R20, R0 ;  /* 0x000000141b1c7223 */ /* 0x000fe20000000000 */
[----:B------:R-:W-:Y:S01]  /*76c0*/  LOP3.LUT R0, R47, 0xffffe000, RZ, 0xc0, !PT ;  /* 0xffffe0002f007812 */ /* 0x000fe200078ec0ff */
[C---:B------:R-:W-:Y:S01]  /*76d0*/  FMUL R3, R24.reuse, R6 ;  /* 0x0000000618037220 */ /* 0x040fe20000400000 */
[C---:B------:R-:W-:Y:S01]  /*76e0*/  FMUL R6, R24.reuse, R10 ;  /* 0x0000000a18067220 */ /* 0x040fe20000400000 */
[C---:B------:R-:W-:Y:S01]  /*76f0*/  FMUL R7, R24.reuse, R7 ;  /* 0x0000000718077220 */ /* 0x040fe20000400000 */
[----:B------:R-:W-:Y:S01]  /*7700*/  F2FP.TF32.F32.PACK_B R28, R28 ;  /* 0x0000001cff1c723e */ /* 0x000fe200024050ff */
[C---:B------:R-:W-:Y:S01]  /*7710*/  FMUL R10, R24.reuse, R14 ;  /* 0x0000000e180a7220 */ /* 0x040fe20000400000 */
[----:B------:R-:W-:Y:S01]  /*7720*/  FMUL R14, R24, R18 ;  /* 0x00000012180e7220 */ /* 0x000fe20000400000 */
[----:B------:R-:W-:Y:S01]  /*7730*/  LOP3.LUT R18, R40, 0xffffe000, RZ, 0xc0, !PT ;  /* 0xffffe00028127812 */ /* 0x000fe200078ec0ff */
[----:B------:R-:W-:Y:S01]  /*7740*/  FFMA R29, R27, R16, R2 ;  /* 0x000000101b1d7223 */ /* 0x000fe20000000002 */
[----:B------:R-:W-:Y:S01]  /*7750*/  LOP3.LUT R2, R41, 0xffffe000, RZ, 0xc0, !PT ;  /* 0xffffe00029027812 */ /* 0x000fe200078ec0ff */
[----:B------:R-:W-:Y:S01]  /*7760*/  FFMA R30, R27, R17, R3 ;  /* 0x000000111b1e7223 */ /* 0x000fe20000000003 */
[----:B------:R-:W-:Y:S01]  /*7770*/  LOP3.LUT R3, R43, 0xffffe000, RZ, 0xc0, !PT ;  /* 0xffffe0002b037812 */ /* 0x000fe200078ec0ff */
[C---:B------:R-:W-:Y:S01]  /*7780*/  FFMA R31, R27.reuse, R0, R7 ;  /* 0x000000001b1f7223 */ /* 0x040fe20000000007 */
[----:B------:R-:W-:Y:S01]  /*7790*/  LOP3.LUT R0, R42, 0xffffe000, RZ, 0xc0, !PT ;  /* 0xffffe0002a007812 */ /* 0x000fe200078ec0ff */
[C---:B------:R-:W-:Y:S01]  /*77a0*/  FFMA R4, R27.reuse, R18, R4 ;  /* 0x000000121b047223 */ /* 0x040fe20000000004 */
[----:B------:R-:W-:Y:S01]  /*77b0*/  F2FP.TF32.F32.PACK_B R29, R29 ;  /* 0x0000001dff1d723e */ /* 0x000fe200024050ff */
[C---:B------:R-:W-:Y:S01]  /*77c0*/  FFMA R5, R27.reuse, R2, R5 ;  /* 0x000000021b057223 */ /* 0x040fe20000000005 */
[----:B------:R-:W-:Y:S01]  /*77d0*/  FMUL R11, R24, R11 ;  /* 0x0000000b180b7220 */ /* 0x000fe20000400000 */
[----:B------:R-:W-:Y:S01]  /*77e0*/  F2FP.TF32.F32.PACK_B R30, R30 ;  /* 0x0000001eff1e723e */ /* 0x000fe200024050ff */
[C---:B------:R-:W-:Y:S01]  /*77f0*/  FFMA R6, R27.reuse, R0, R6 ;  /* 0x000000001b067223 */ /* 0x040fe20000000006 */
[----:B------:R-:W-:Y:S01]  /*7800*/  F2FP.TF32.F32.PACK_B R31, R31 ;  /* 0x0000001fff1f723e */ /* 0x000fe200024050ff */
[----:B------:R-:W-:Y:S01]  /*7810*/  FFMA R7, R27, R3, R11 ;  /* 0x000000031b077223 */ /* 0x000fe2000000000b */
[----:B------:R-:W-:Y:S01]  /*7820*/  LOP3.LUT R2, R32, 0xffffe000, RZ, 0xc0, !PT ;  /* 0xffffe00020027812 */ /* 0x000fe200078ec0ff */
[----:B------:R-:W-:Y:S01]  /*7830*/  FMUL R15, R24, R15 ;  /* 0x0000000f180f7220 */ /* 0x000fe20000400000 */
[----:B------:R-:W-:Y:S01]  /*7840*/  LOP3.LUT R16, R33, 0xffffe000, RZ, 0xc0, !PT ;  /* 0xffffe00021107812 */ /* 0x000fe200078ec0ff */
[----:B------:R1:W-:Y:S01]  /*7850*/  STS.128 [R65], R28 ;  /* 0x0000001c41007388 */ /* 0x0003e20000000c00 */
[----:B------:R-:W-:Y:S01]  /*7860*/  LOP3.LUT R0, R34, 0xffffe000, RZ, 0xc0, !PT ;  /* 0xffffe00022007812 */ /* 0x000fe200078ec0ff */
[----:B------:R-:W-:Y:S01]  /*7870*/  FFMA R8, R27, R2, R8 ;  /* 0x000000021b087223 */ /* 0x000fe20000000008 */
[----:B------:R-:W-:Y:S01]  /*7880*/  LOP3.LUT R2, R35, 0xffffe000, RZ, 0xc0, !PT ;  /* 0xffffe00023027812 */ /* 0x000fe200078ec0ff */
[C---:B------:R-:W-:Y:S01]  /*7890*/  FFMA R9, R27.reuse, R16, R9 ;  /* 0x000000101b097223 */ /* 0x040fe20000000009 */
[----:B------:R-:W-:Y:S01]  /*78a0*/  F2FP.TF32.F32.PACK_B R4, R4 ;  /* 0x00000004ff04723e */ /* 0x000fe200024050ff */
[C---:B------:R-:W-:Y:S01]  /*78b0*/  FFMA R10, R27.reuse, R0, R10 ;  /* 0x000000001b0a7223 */ /* 0x040fe2000000000a */
[----:B------:R-:W-:Y:S01]  /*78c0*/  F2FP.TF32.F32.PACK_B R5, R5 ;  /* 0x00000005ff05723e */ /* 0x000fe200024050ff */
[----:B------:R-:W-:Y:S01]  /*78d0*/  FFMA R11, R27, R2, R15 ;  /* 0x000000021b0b7223 */ /* 0x000fe2000000000f */
[----:B------:R-:W-:Y:S01]  /*78e0*/  F2FP.TF32.F32.PACK_B R6, R6 ;  /* 0x00000006ff06723e */ /* 0x000fe200024050ff */
[----:B------:R-:W-:Y:S01]  /*78f0*/  FMUL R19, R24, R19 ;  /* 0x0000001318137220 */ /* 0x000fe20000400000 */
[----:B------:R-:W-:Y:S02]  /*7900*/  F2FP.TF32.F32.PACK_B R7, R7 ;  /* 0x00000007ff07723e */ /* 0x000fe400024050ff */
[----:B------:R-:W-:Y:S02]  /*7910*/  LOP3.LUT R3, R36, 0xffffe000, RZ, 0xc0, !PT ;  /* 0xffffe00024037812 */ /* 0x000fe400078ec0ff */
[----:B------:R-:W-:Y:S01]  /*7920*/  LOP3.LUT R0, R37, 0xffffe000, RZ, 0xc0, !PT ;  /* 0xffffe00025007812 */ /* 0x000fe200078ec0ff */
[----:B------:R1:W-:Y:S01]  /*7930*/  STS.128 [R64+0x10], R4 ;  /* 0x0000100440007388 */ /* 0x0003e20000000c00 */
        /* <DEDUP_REMOVED lines=8> */
[----:B------:R-:W-:Y:S02]  /*79c0*/  F2FP.TF32.F32.PACK_B R10, R10 ;  /* 0x0000000aff0a723e */ /* 0x000fe400024050ff */
[----:B------:R-:W-:Y:S02]  /*79d0*/  F2FP.TF32.F32.PACK_B R11, R11 ;  /* 0x0000000bff0b723e */ /* 0x000fe400024050ff */
[----:B------:R-:W-:Y:S02]  /*79e0*/  F2FP.TF32.F32.PACK_B R12, R12 ;  /* 0x0000000cff0c723e */ /* 0x000fe400024050ff */
[----:B------:R-:W-:Y:S01]  /*79f0*/  F2FP.TF32.F32.PACK_B R13, R13 ;  /* 0x0000000dff0d723e */ /* 0x000fe200024050ff */
[----:B------:R1:W-:Y:S01]  /*7a00*/  STS.128 [R63+0x20], R8 ;  /* 0x000020083f007388 */ /* 0x0003e20000000c00 */
[----:B------:R-:W-:Y:S02]  /*7a10*/  F2FP.TF32.F32.PACK_B R14, R14 ;  /* 0x0000000eff0e723e */ /* 0x000fe400024050ff */
[----:B------:R-:W-:Y:S05]  /*7a20*/  F2FP.TF32.F32.PACK_B R15, R15 ;  /* 0x0000000fff0f723e */ /* 0x000fea00024050ff */
[----:B------:R1:W-:Y:S01]  /*7a30*/  STS.128 [R60+0x30], R12 ;  /* 0x0000300c3c007388 */ /* 0x0003e20000000c00 */
[----:B------:R-:W-:Y:S01]  /*7a40*/  @!PT LDS RZ, [RZ] ;  /* 0x00000000fffff984 */ /* 0x000fe20000000800 */
[----:B------:R-:W-:Y:S01]  /*7a50*/  @!PT LDS RZ, [RZ] ;  /* 0x00000000fffff984 */ /* 0x000fe20000000800 */
[----:B------:R-:W-:Y:S01]  /*7a60*/  @!PT LDS RZ, [RZ] ;  /* 0x00000000fffff984 */ /* 0x000fe20000000800 */
[----:B------:R-:W-:Y:S01]  /*7a70*/  @!PT LDS RZ, [RZ] ;  /* 0x00000000fffff984 */ /* 0x000fe20000000800 */
[----:B------:R2:W-:Y:S07]  /*7a80*/  MEMBAR.ALL.CTA ;  /* 0x0000000000007992 */ /* 0x0005ee0000008000 */
[----:B--2---:R-:W2:Y:S02]  /*7a90*/  FENCE.VIEW.ASYNC.S ;  /* 0x00000000000073c6 */ /* 0x004ea40000000000 */
[----:B--2---:R-:W-:Y:S06]  /*7aa0*/  BAR.SYNC.DEFER_BLOCKING 0x1, 0x80 ;  /* 0x0042000000007b1d */ /* 0x004fec0000010000 */
[----:B------:R-:W-:Y:S05]  /*7ab0*/  @P0 BRA `(.L_x_123) ;  /* 0x0000000000380947 */ /* 0x000fea0003800000 */
[----:B------:R-:W-:Y:S01]  /*7ac0*/  UIADD3 UR4, UPT, UPT, UR43, 0x200, URZ ;  /* 0x000002002b047890 */ /* 0x000fe2000fffe0ff */
[----:B------:R-:W-:Y:S01]  /*7ad0*/  UMOV UR51, UR36 ;  /* 0x0000002400337c82 */ /* 0x000fe20008000000 */
[----:B------:R-:W-:Y:S02]  /*7ae0*/  UIADD3 UR9, UPT, UPT, UR49, 0x80, URZ ;  /* 0x0000008031097890 */ /* 0x000fe4000fffe0ff */
[----:B------:R-:W-:Y:S02]  /*7af0*/  UIADD3 UR8, UPT, UPT, UR43, 0x1200, URZ ;  /* 0x000012002b087890 */ /* 0x000fe4000fffe0ff */
[----:B------:R-:W-:Y:S01]  /*7b00*/  MOV R57, UR4 ;  /* 0x0000000400397c02 */ /* 0x000fe20008000f00 */
[----:B------:R-:W-:Y:S01]  /*7b10*/  UIADD3 UR4, UP0, UPT, UR54, 0x680, URZ ;  /* 0x0000068036047890 */ /* 0x000fe2000ff1e0ff */
[----:B------:R-:W-:Y:S02]  /*7b20*/  UMOV UR10, UR50 ;  /* 0x00000032000a7c82 */ /* 0x000fe40008000000 */
[----:B------:R-:W-:Y:S01]  /*7b30*/  R2UR UR48, R57 ;  /* 0x00000000393072ca */ /* 0x000fe200000e0000 */
[----:B------:R-:W-:Y:S01]  /*7b40*/  UIADD3.X UR5, UPT, UPT, URZ, UR55, URZ, UP0, !UPT ;  /* 0x00000037ff057290 */ /* 0x000fe200087fe4ff */
[----:B------:R-:W-:Y:S11]  /*7b50*/  UMOV UR11, UR36 ;  /* 0x00000024000b7c82 */ /* 0x000ff60008000000 */
[----:B------:R2:W-:Y:S01]  /*7b60*/  UTMASTG.3D [UR48], [UR4] ;  /* 0x00000030040073b5 */ /* 0x0005e20008010000 */
[----:B------:R2:W-:Y:S01]  /*7b70*/  UTMASTG.3D [UR8], [UR4] ;  /* 0x00000008040073b5 */ /* 0x0005e20008010000 */
[----:B------:R0:W-:Y:S01]  /*7b80*/  UTMACMDFLUSH ;  /* 0x00000000000079b7 */ /* 0x0001e20000000000 */
[----:B--2---:R-:W-:Y:S04]  /*7b90*/  DEPBAR.LE SB0, 0x1 ;  /* 0x000080400000791a */ /* 0x004fe80000000000 */
.L_x_123:
[----:B------:R-:W-:Y:S05]  /*7ba0*/  BSYNC.RECONVERGENT B0 ;  /* 0x0000000000007941 */ /* 0x000fea0003800200 */
.L_x_122:
[----:B------:R-:W-:Y:S01]  /*7bb0*/  BAR.SYNC.DEFER_BLOCKING 0x1, 0x80 ;  /* 0x0042000000007b1d */ /* 0x000fe20000010000 */
[----:B------:R-:W-:Y:S01]  /*7bc0*/  ISETP.NE.AND P1, PT, R72, RZ, PT ;  /* 0x000000ff4800720c */ /* 0x000fe20003f25270 */
[----:B------:R-:W-:Y:S01]  /*7bd0*/  UISETP.NE.AND UP0, UPT, UR52, URZ, UPT ;  /* 0x000000ff3400728c */ /* 0x000fe2000bf05270 */
[----:B------:R-:W-:Y:S11]  /*7be0*/  LEA R2, R26, UR43, 0x3 ;  /* 0x0000002b1a027c11 */ /* 0x000ff6000f8e18ff */
[----:B------:R-:W-:Y:S01]  /*7bf0*/  @P1 SHF.L.U32 R3, RZ, 0x1f, RZ ;  /* 0x0000001fff031819 */ /* 0x000fe200000006ff */
[----:B------:R-:W-:Y:S06]  /*7c00*/  BRA.U !UP0, `(.L_x_124) ;  /* 0x0000000108247547 */ /* 0x000fec000b800000 */
[----:B-1----:R-:W-:Y:S01]  /*7c10*/  IMAD.U32 R4, RZ, RZ, UR47 ;  /* 0x0000002fff047e24 */ /* 0x002fe2000f8e00ff */
[----:B------:R-:W-:Y:S01]  /*7c20*/  MOV R0, UR53 ;  /* 0x0000003500007c02 */ /* 0x000fe20008000f00 */
[----:B------:R-:W-:Y:S03]  /*7c30*/  UIADD3 UR4, UPT, UPT, UR47, 0x1, URZ ;  /* 0x000000012f047890 */ /* 0x000fe6000fffe0ff */
[----:B------:R-:W-:Y:S01]  /*7c40*/  @P1 LEA R4, R4, UR43, 0x3 ;  /* 0x0000002b04041c11 */ /* 0x000fe2000f8e18ff */
[----:B------:R-:W-:Y:S04]  /*7c50*/  UISETP.NE.AND UP0, UPT, UR4, 0x4, UPT ;  /* 0x000000040400788c */ /* 0x000fe8000bf05270 */
[----:B------:R-:W-:Y:S01]  /*7c60*/  @P1 VIADD R4, R4, 0x60 ;  /* 0x0000006004041836 */ /* 0x000fe20000000000 */
[----:B------:R-:W-:Y:S04]  /*7c70*/  USEL UR47, UR4, URZ, UP0 ;  /* 0x000000ff042f7287 */ /* 0x000fe80008000000 */
[----:B------:R-:W-:Y:S04]  /*7c80*/  @P1 PRMT R0, R0, 0x654, R4 ;  /* 0x0000065400001816 */ /* 0x000fe80000000004 */
[----:B------:R2:W-:Y:S04]  /*7c90*/  @P1 SYNCS.ARRIVE.TRANS64.RED.A1T0 RZ, [R0+URZ], RZ ;  /* 0x000000ff00ff19a7 */ /* 0x0005e800081004ff */
.L_x_124:
[----:B------:R-:W4:Y:S01]  /*7ca0*/  @P1 SYNCS.PHASECHK.TRANS64.TRYWAIT P0, [R2+URZ+0x40], R3 ;  /* 0x00004003020015a7 */ /* 0x000f2200080011ff */
[----:B------:R-:W-:Y:S01]  /*7cb0*/  BSSY B1, `(.L_x_125) ;  /* 0x0000016000017945 */ /* 0x000fe20003800000 */
[----:B----4-:R-:W-:Y:S03]  /*7cc0*/  @P1 SEL R74, RZ, 0x1, !P0 ;  /* 0x00000001ff4a1807 */ /* 0x010fe60004000000 */
[----:B------:R-:W-:Y:S05]  /*7cd0*/  @!P1 BRA `(.L_x_126) ;  /* 0x00000000004c9947 */ /* 0x000fea0003800000 */
[----:B------:R-:W-:Y:S01]  /*7ce0*/  ISETP.NE.AND P0, PT, R74, RZ, PT ;  /* 0x000000ff4a00720c */ /* 0x000fe20003f05270 */
[----:B------:R-:W-:Y:S01]  /*7cf0*/  BSSY B0, `(.L_x_127) ;  /* 0x000000b000007945 */ /* 0x000fe20003800000 */
[----:B------:R-:W-:Y:S11]  /*7d00*/  ISETP.NE.AND P1, PT, R75, RZ, PT ;  /* 0x000000ff4b00720c */ /* 0x000ff60003f25270 */
[----:B------:R-:W-:Y:S02]  /*7d10*/  @!UPT UIADD3 URZ, UPT, UPT, URZ, URZ, URZ ;  /* 0x000000fffffff290 */ /* 0x000fe4000fffe0ff */
[C---:B-1----:R-:W-:Y:S01]  /*7d20*/  @P1 IMAD R6, R26.reuse, 0x2000, R65 ;  /* 0x000020001a061824 */ /* 0x042fe200078e0241 */
[C---:B------:R-:W-:Y:S01]  /*7d30*/  @P1 LEA R4, R26.reuse, R63, 0xd ;  /* 0x0000003f1a041211 */ /* 0x040fe200078e68ff */
[C---:B------:R-:W-:Y:S02]  /*7d40*/  @P1 IMAD R5, R26.reuse, 0x2000, R64 ;  /* 0x000020001a051824 */ /* 0x040fe400078e0240 */
[----:B------:R-:W-:Y:S01]  /*7d50*/  @P1 IMAD R3, R26, 0x2000, R60 ;  /* 0x000020001a031824 */ /* 0x000fe200078e023c */
[----:B------:R-:W-:Y:S06]  /*7d60*/  @P0 BRA `(.L_x_128) ;  /* 0x00000000000c0947 */ /* 0x000fec0003800000 */
[----:B--2---:R-:W-:Y:S04]  /*7d70*/  SHF.L.U32 R0, RZ, 0x1f, RZ ;  /* 0x0000001fff007819 */ /* 0x004fe800000006ff */
[----:B------:R-:W1:Y:S02]  /*7d80*/  SYNCS.PHASECHK.TRANS64.TRYWAIT P0, [R2+URZ+0x40], R0 ;  /* 0x00004000020075a7 */ /* 0x000e6400080011ff */
[----:B-1----:R-:W-:Y:S05]  /*7d90*/  @!P0 BRA `(.L_x_129) ;  /* 0x0000005400188947 */ /* 0x002fea0003800000 */
.L_x_128:
[----:B------:R-:W-:Y:S05]  /*7da0*/  BSYNC B0 ;  /* 0x0000000000007941 */ /* 0x000fea0003800000 */
.L_x_127:
[----:B------:R-:W-:Y:S02]  /*7db0*/  ISETP.NE.AND P0, PT, R75, RZ, PT ;  /* 0x000000ff4b00720c */ /* 0x000fe40003f05270 */
[----:B------:R-:W-:Y:S11]  /*7dc0*/  IADD3 R26, PT, PT, R26, 0x1, RZ ;  /* 0x000000011a1a7810 */ /* 0x000ff60007ffe0ff */
[----:B------:R4:W1:Y:S04]  /*7dd0*/  @P0 LDS.128 R44, [R6] ;  /* 0x00000000062c0984 */ /* 0x0008680000000c00 */
[----:B------:R4:W1:Y:S04]  /*7de0*/  @P0 LDS.128 R40, [R5+0x10] ;  /* 0x0000100005280984 */ /* 0x0008680000000c00 */
[----:B------:R4:W1:Y:S04]  /*7df0*/  @P0 LDS.128 R32, [R4+0x20] ;  /* 0x0000200004200984 */ /* 0x0008680000000c00 */
[----:B------:R4:W1:Y:S02]  /*7e00*/  @P0 LDS.128 R36, [R3+0x30] ;  /* 0x0000300003240984 */ /* 0x0008640000000c00 */
.L_x_126:
[----:B------:R-:W-:Y:S05]  /*7e10*/  BSYNC B1 ;  /* 0x0000000000017941 */ /* 0x000fea0003800000 */
.L_x_125:
[----:B-12---:R-:W-:Y:S05]  /*7e20*/  VIADD R0, R25, 0x10 ;  /* 0x0000001019007836 */ /* 0x006fea0000000000 */
[----:B------:R-:W-:Y:S04]  /*7e30*/  SHF.R.U32.HI R0, RZ, 0x15, R0 ;  /* 0x00000015ff007819 */ /* 0x000fe80000011600 */
[----:B------:R-:W-:Y:S11]  /*7e40*/  LOP3.LUT P0, RZ, R0, 0x3, R53, 0x48, !PT ;  /* 0x0000000300ff7812 */ /* 0x000ff60007804835 */
[----:B------:R-:W-:Y:S02]  /*7e50*/  @!UPT UIADD3 URZ, UPT, UPT, URZ, URZ, URZ ;  /* 0x000000fffffff290 */ /* 0x000fe4000fffe0ff */
[----:B------:R-:W-:Y:S05]  /*7e60*/  @!P0 BRA `(.L_x_130) ;  /* 0x0000000000408947 */ /* 0x000fea0003800000 */
[----:B------:R-:W1:Y:S01]  /*7e70*/  LDCU.64 UR8, c[0x4][0x70] ;  /* 0x01000e00ff0877ac */ /* 0x000e620008000a00 */
[----:B----4-:R-:W-:Y:S01]  /*7e80*/  MOV R3, 0x0 ;  /* 0x0000000000037802 */ /* 0x010fe20000000f00 */
[----:B------:R-:W-:Y:S02]  /*7e90*/  HFMA2 R12, -RZ, RZ, 0, 5.9604644775390625e-08 ;  /* 0x00000001ff0c7431 */ /* 0x000fe400000001ff */
[----:B------:R-:W-:Y:S02]  /*7ea0*/  IMAD.MOV.U32 R8, RZ, RZ, 0x192 ;  /* 0x00000192ff087424 */ /* 0x000fe400078e00ff */
[----:B------:R-:W-:Y:S01]  /*7eb0*/  IMAD.MOV.U32 R13, RZ, RZ, RZ ;  /* 0x000000ffff0d7224 */ /* 0x000fe200078e00ff */
[----:B------:R-:W2:Y:S01]  /*7ec0*/  LDCU.64 UR6, c[0x4][0x78] ;  /* 0x01000f00ff0677ac */ /* 0x000ea20008000a00 */
[----:B------:R-:W4:Y:S01]  /*7ed0*/  LDC.64 R2, c[0x4][R3] ;  /* 0x0100000003027b82 */ /* 0x000f220000000a00 */
[----:B------:R-:W5:Y:S01]  /*7ee0*/  LDCU.64 UR4, c[0x4][0x10] ;  /* 0x01000200ff0477ac */ /* 0x000f620008000a00 */
[----:B-1----:R-:W-:Y:S01]  /*7ef0*/  MOV R5, UR9 ;  /* 0x0000000900057c02 */ /* 0x002fe20008000f00 */
[----:B------:R-:W-:Y:S01]  /*7f00*/  IMAD.U32 R4, RZ, RZ, UR8 ;  /* 0x00000008ff047e24 */ /* 0x000fe2000f8e00ff */
[----:B--2---:R-:W-:Y:S01]  /*7f10*/  MOV R7, UR7 ;  /* 0x0000000700077c02 */ /* 0x004fe20008000f00 */
[----:B------:R-:W-:Y:S01]  /*7f20*/  IMAD.U32 R6, RZ, RZ, UR6 ;  /* 0x00000006ff067e24 */ /* 0x000fe2000f8e00ff */
[----:B-----5:R-:W-:Y:S01]  /*7f30*/  MOV R11, UR5 ;  /* 0x00000005000b7c02 */ /* 0x020fe20008000f00 */
[----:B------:R-:W-:Y:S02]  /*7f40*/  IMAD.U32 R10, RZ, RZ, UR4 ;  /* 0x00000004ff0a7e24 */ /* 0x000fe4000f8e00ff */
[----:B------:R-:W-:Y:S07]  /*7f50*/  LEPC R20, `(.L_x_130) ;  /* 0x000000001014794e */ /* 0x000fee0000000000 */
[----:B---34-:R-:W-:Y:S05]  /*7f60*/  CALL.ABS.NOINC R2 ;  /* 0x0000000002007343 */ /* 0x018fea0003c00000 */
.L_x_130:
[----:B------:R-:W-:Y:S01]  /*7f70*/  ISETP.NE.AND P6, PT, R72, RZ, PT ;  /* 0x000000ff4800720c */ /* 0x000fe20003fc5270 */
[----:B------:R-:W-:Y:S05]  /*7f80*/  WARPSYNC.ALL ;  /* 0x0000000000007948 */ /* 0x000fea0003800000 */
[----:B------:R-:W-:Y:S01]  /*7f90*/  R2UR UR4, R25 ;  /* 0x00000000190472ca */ /* 0x000fe200000e0000 */
[----:B------:R-:W-:Y:S01]  /*7fa0*/  IMAD.U32 R0, RZ, RZ, UR47 ;  /* 0x0000002fff007e24 */ /* 0x000fe2000f8e00ff */
[----:B------:R-:W-:Y:S01]  /*7fb0*/  LOP3.LUT R20, R44, 0xffffe000, RZ, 0xc0, !PT ;  /* 0xffffe0002c147812 */ /* 0x000fe200078ec0ff */
[----:B------:R-:W-:Y:S01]  /*7fc0*/  IMAD.U32 R21, RZ, RZ, UR53 ;  /* 0x00000035ff157e24 */ /* 0x000fe2000f8e00ff */
[----:B------:R-:W-:Y:S01]  /*7fd0*/  ISETP.NE.AND P0, PT, R67, RZ, PT ;  /* 0x000000ff4300720c */ /* 0x000fe20003f05270 */
[----:B------:R-:W-:Y:S02]  /*7fe0*/  BSSY.RECONVERGENT B0, `(.L_x_131) ;  /* 0x0000060000007945 */ /* 0x000fe40003800200 */
[----:B------:R-:W-:Y:S05]  /*7ff0*/  @P6 LEA R0, R0, UR43, 0x3 ;  /* 0x0000002b00006c11 */ /* 0x000fea000f8e18ff */
[----:B------:R-:W-:Y:S01]  /*8000*/  @P6 VIADD R0, R0, 0x60 ;  /* 0x0000006000006836 */ /* 0x000fe20000000000 */
[----:B----4-:R-:W1:Y:S04]  /*8010*/  LDTM.x16 R4, tmem[UR4+0x10] ;  /* 0x00001004000479ee */ /* 0x010e680008240000 */
[----:B------:R-:W-:Y:S01]  /*8020*/  @P6 PRMT R21, R21, 0x654, R0 ;  /* 0x0000065415156816 */ /* 0x000fe20000000000 */
[C---:B-1----:R-:W-:Y:S01]  /*8030*/  FMUL R0, R24.reuse, R4 ;  /* 0x0000000418007220 */ /* 0x042fe20000400000 */
[C---:B------:R-:W-:Y:S01]  /*8040*/  FMUL R4, R24.reuse, R8 ;  /* 0x0000000818047220 */ /* 0x040fe20000400000 */
[C---:B------:R-:W-:Y:S01]  /*8050*/  FMUL R8, R24.reuse, R12 ;  /* 0x0000000c18087220 */ /* 0x040fe20000400000 */
[C---:B------:R-:W-:Y:S01]  /*8060*/  FMUL R12, R24.reuse, R16 ;  /* 0x00000010180c7220 */ /* 0x040fe20000400000 */
[----:B------:R-:W-:Y:S01]  /*8070*/  LOP3.LUT R16, R45, 0xffffe000, RZ, 0xc0, !PT ;  /* 0xffffe0002d107812 */ /* 0x000fe200078ec0ff */
[C---:B------:R-:W-:Y:S01]  /*8080*/  FMUL R2, R24.reuse, R5 ;  /* 0x0000000518027220 */ /* 0x040fe20000400000 */
[C---:B------:R-:W-:Y:S01]  /*8090*/  FMUL R3, R24.reuse, R6 ;  /* 0x0000000618037220 */ /* 0x040fe20000400000 */
[----:B------:R-:W-:Y:S01]  /*80a0*/  FMUL R5, R24, R9 ;  /* 0x0000000918057220 */ /* 0x000fe20000400000 */
[----:B------:R-:W-:Y:S01]  /*80b0*/  FFMA R28, R27, R20, R0 ;  /* 0x000000141b1c7223 */ /* 0x000fe20000000000 */
[----:B------:R-:W-:Y:S01]  /*80c0*/  LOP3.LUT R0, R46, 0xffffe000, RZ, 0xc0, !PT ;  /* 0xffffe0002e007812 */ /* 0x000fe200078ec0ff */
[C---:B------:R-:W-:Y:S01]  /*80d0*/  FMUL R6, R24.reuse, R10 ;  /* 0x0000000a18067220 */ /* 0x040fe20000400000 */
[C---:B------:R-:W-:Y:S01]  /*80e0*/  FMUL R9, R24.reuse, R13 ;  /* 0x0000000d18097220 */ /* 0x040fe20000400000 */
[C---:B------:R-:W-:Y:S01]  /*80f0*/  FMUL R10, R24.reuse, R14 ;  /* 0x0000000e180a7220 */ /* 0x040fe20000400000 */
[----:B------:R-:W-:Y:S01]  /*8100*/  F2FP.TF32.F32.PACK_B R28, R28 ;  /* 0x0000001cff1c723e */ /* 0x000fe200024050ff */
[C---:B------:R-:W-:Y:S01]  /*8110*/  FMUL R13, R24.reuse, R17 ;  /* 0x00000011180d7220 */ /* 0x040fe20000400000 */
[----:B------:R-:W-:Y:S01]  /*8120*/  LOP3.LUT R17, R47, 0xffffe000, RZ, 0xc0, !PT ;  /* 0xffffe0002f117812 */ /* 0x000fe200078ec0ff */
[----:B------:R-:W-:Y:S01]  /*8130*/  FMUL R14, R24, R18 ;  /* 0x00000012180e7220 */ /* 0x000fe20000400000 */
[----:B------:R-:W-:Y:S01]  /*8140*/  LOP3.LUT R18, R40, 0xffffe000, RZ, 0xc0, !PT ;  /* 0xffffe00028127812 */ /* 0x000fe200078ec0ff */
[----:B------:R-:W-:Y:S01]  /*8150*/  FFMA R29, R27, R16, R2 ;  /* 0x000000101b1d7223 */ /* 0x000fe20000000002 */
[----:B------:R-:W-:Y:S01]  /*8160*/  LOP3.LUT R2, R41, 0xffffe000, RZ, 0xc0, !PT ;  /* 0xffffe00029027812 */ /* 0x000fe200078ec0ff */
[----:B------:R-:W-:Y:S01]  /*8170*/  FMUL R7, R24, R7 ;  /* 0x0000000718077220 */ /* 0x000fe20000400000 */
[----:B------:R-:W-:Y:S01]  /*8180*/  LOP3.LUT R16, R33, 0xffffe000, RZ, 0xc0, !PT ;  /* 0xffffe00021107812 */ /* 0x000fe200078ec0ff */
[C---:B------:R-:W-:Y:S01]  /*8190*/  FFMA R30, R27.reuse, R0, R3 ;  /* 0x000000001b1e7223 */ /* 0x040fe20000000003 */
[----:B------:R-:W-:Y:S01]  /*81a0*/  LOP3.LUT R0, R42, 0xffffe000, RZ, 0xc0, !PT ;  /* 0xffffe0002a007812 */ /* 0x000fe200078ec0ff */
[C---:B------:R-:W-:Y:S01]  /*81b0*/  FFMA R31, R27.reuse, R17, R7 ;  /* 0x000000111b1f7223 */ /* 0x040fe20000000007 */
[----:B------:R-:W-:Y:S01]  /*81c0*/  F2FP.TF32.F32.PACK_B R29, R29 ;  /* 0x0000001dff1d723e */ /* 0x000fe200024050ff */
[C---:B------:R-:W-:Y:S01]  /*81d0*/  FFMA R4, R27.reuse, R18, R4 ;  /* 0x000000121b047223 */ /* 0x040fe20000000004 */
[----:B------:R-:W-:Y:S01]  /*81e0*/  F2FP.TF32.F32.PACK_B R30, R30 ;  /* 0x0000001eff1e723e */ /* 0x000fe200024050ff */
[----:B------:R-:W-:Y:S01]  /*81f0*/  FFMA R5, R27, R2, R5 ;  /* 0x000000021b057223 */ /* 0x000fe20000000005 */
[----:B------:R-:W-:Y:S01]  /*8200*/  LOP3.LUT R2, R43, 0xffffe000, RZ, 0xc0, !PT ;  /* 0xffffe0002b027812 */ /* 0x000fe200078ec0ff */
[----:B------:R-:W-:Y:S01]  /*8210*/  FMUL R11, R24, R11 ;  /* 0x0000000b180b7220 */ /* 0x000fe20000400000 */
[----:B------:R-:W-:Y:S01]  /*8220*/  F2FP.TF32.F32.PACK_B R31, R31 ;  /* 0x0000001fff1f723e */ /* 0x000fe200024050ff */
[C---:B------:R-:W-:Y:S01]  /*8230*/  FFMA R6, R27.reuse, R0, R6 ;  /* 0x000000001b067223 */ /* 0x040fe20000000006 */
[----:B------:R-:W-:Y:S01]  /*8240*/  LOP3.LUT R3, R32, 0xffffe000, RZ, 0xc0, !PT ;  /* 0xffffe00020037812 */ /* 0x000fe200078ec0ff */
[----:B------:R-:W-:Y:S01]  /*8250*/  FFMA R7, R27, R2, R11 ;  /* 0x000000021b077223 */ /* 0x000fe2000000000b */
[----:B------:R-:W-:Y:S01]  /*8260*/  F2FP.TF32.F32.PACK_B R4, R4 ;  /* 0x00000004ff04723e */ /* 0x000fe200024050ff */
[----:B------:R1:W-:Y:S01]  /*8270*/  STS.128 [R65+0x2000], R28 ;  /* 0x0020001c41007388 */ /* 0x0003e20000000c00 */
[----:B------:R-:W-:Y:S01]  /*8280*/  LOP3.LUT R0, R34, 0xffffe000, RZ, 0xc0, !PT ;  /* 0xffffe00022007812 */ /* 0x000fe200078ec0ff */
[----:B------:R-:W-:Y:S01]  /*8290*/  FMUL R15, R24, R15 ;  /* 0x0000000f180f7220 */ /* 0x000fe20000400000 */
[----:B------:R-:W-:Y:S01]  /*82a0*/  LOP3.LUT R2, R35, 0xffffe000, RZ, 0xc0, !PT ;  /* 0xffffe00023027812 */ /* 0x000fe200078ec0ff */
[C---:B------:R-:W-:Y:S01]  /*82b0*/  FFMA R8, R27.reuse, R3, R8 ;  /* 0x000000031b087223 */ /* 0x040fe20000000008 */
[----:B------:R-:W-:Y:S01]  /*82c0*/  F2FP.TF32.F32.PACK_B R5, R5 ;  /* 0x00000005ff05723e */ /* 0x000fe200024050ff */
[C---:B------:R-:W-:Y:S01]  /*82d0*/  FFMA R9, R27.reuse, R16, R9 ;  /* 0x000000101b097223 */ /* 0x040fe20000000009 */
[----:B------:R-:W-:Y:S01]  /*82e0*/  F2FP.TF32.F32.PACK_B R6, R6 ;  /* 0x00000006ff06723e */ /* 0x000fe200024050ff */
[C---:B------:R-:W-:Y:S01]  /*82f0*/  FFMA R10, R27.reuse, R0, R10 ;  /* 0x000000001b0a7223 */ /* 0x040fe2000000000a */
[----:B------:R-:W-:Y:S01]  /*8300*/  F2FP.TF32.F32.PACK_B R7, R7 ;  /* 0x00000007ff07723e */ /* 0x000fe200024050ff */
[----:B------:R-:W-:Y:S01]  /*8310*/  FFMA R11, R27, R2, R15 ;  /* 0x000000021b0b7223 */ /* 0x000fe2000000000f */
[----:B------:R-:W-:Y:S01]  /*8320*/  LOP3.LUT R0, R36, 0xffffe000, RZ, 0xc0, !PT ;  /* 0xffffe00024007812 */ /* 0x000fe200078ec0ff */
[----:B------:R-:W-:Y:S01]  /*8330*/  FMUL R19, R24, R19 ;  /* 0x0000001318137220 */ /* 0x000fe20000400000 */
        /* <DEDUP_REMOVED lines=16> */
[----:B------:R-:W-:Y:S02]  /*8440*/  F2FP.TF32.F32.PACK_B R15, R15 ;  /* 0x0000000fff0f723e */ /* 0x000fe400024050ff */
[----:B------:R-:W-:Y:S02]  /*8450*/  LEA R0, R26, UR43, 0x3 ;  /* 0x0000002b1a007c11 */ /* 0x000fe4000f8e18ff */
[----:B------:R-:W-:Y:S01]  /*8460*/  @P6 SHF.L.U32 R2, RZ, 0x1f, RZ ;  /* 0x0000001fff026819 */ /* 0x000fe200000006ff */
        /* <DEDUP_REMOVED lines=9> */
[----:B------:R-:W-:Y:S02]  /*8500*/  UIADD3 UR4, UP0, UPT, UR54, 0x680, URZ ;  /* 0x0000068036047890 */ /* 0x000fe4000ff1e0ff */
[----:B------:R-:W-:Y:S02]  /*8510*/  UIADD3 UR13, UPT, UPT, UR49, 0x10, URZ ;  /* 0x00000010310d7890 */ /* 0x000fe4000fffe0ff */
[----:B------:R-:W-:Y:S02]  /*8520*/  UIADD3 UR12, UPT, UPT, UR43, 0x2200, URZ ;  /* 0x000022002b0c7890 */ /* 0x000fe4000fffe0ff */
[----:B------:R-:W-:Y:S01]  /*8530*/  UIADD3.X UR5, UPT, UPT, URZ, UR55, URZ, UP0, !UPT ;  /* 0x00000037ff057290 */ /* 0x000fe200087fe4ff */
[----:B------:R-:W-:Y:S01]  /*8540*/  UMOV UR14, UR50 ;  /* 0x00000032000e7c82 */ /* 0x000fe20008000000 */
[----:B------:R-:W-:Y:S01]  /*8550*/  UMOV UR15, UR36 ;  /* 0x00000024000f7c82 */ /* 0x000fe20008000000 */
[----:B------:R-:W-:Y:S02]  /*8560*/  UIADD3 UR9, UPT, UPT, UR49, 0x90, URZ ;  /* 0x0000009031097890 */ /* 0x000fe4000fffe0ff */
[----:B------:R-:W-:Y:S01]  /*8570*/  UIADD3 UR8, UPT, UPT, UR43, 0x3200, URZ ;  /* 0x000032002b087890 */ /* 0x000fe2000fffe0ff */
[----:B------:R-:W-:Y:S03]  /*8580*/  UMOV UR10, UR50 ;  /* 0x00000032000a7c82 */ /* 0x000fe60008000000 */
[----:B------:R2:W-:Y:S01]  /*8590*/  UTMASTG.3D [UR12], [UR4] ;  /* 0x0000000c040073b5 */ /* 0x0005e20008010000 */
[----:B------:R-:W-:Y:S04]  /*85a0*/  UMOV UR11, UR36 ;  /* 0x00000024000b7c82 */ /* 0x000fe80008000000 */
[----:B------:R2:W-:Y:S01]  /*85b0*/  UTMASTG.3D [UR8], [UR4] ;  /* 0x00000008040073b5 */ /* 0x0005e20008010000 */
[----:B------:R0:W-:Y:S01]  /*85c0*/  UTMACMDFLUSH ;  /* 0x00000000000079b7 */ /* 0x0001e20000000000 */
[----:B--2---:R-:W-:Y:S04]  /*85d0*/  DEPBAR.LE SB0, 0x1 ;  /* 0x000080400000791a */ /* 0x004fe80000000000 */
.L_x_132:
[----:B------:R-:W-:Y:S05]  /*85e0*/  BSYNC.RECONVERGENT B0 ;  /* 0x0000000000007941 */ /* 0x000fea0003800200 */
.L_x_131:
[----:B------:R-:W-:Y:S01]  /*85f0*/  BAR.SYNC.DEFER_BLOCKING 0x1, 0x80 ;  /* 0x0042000000007b1d */ /* 0x000fe20000010000 */
[----:B------:R-:W-:Y:S04]  /*8600*/  UIADD3 UR4, UPT, UPT, UR47, 0x1, URZ ;  /* 0x000000012f047890 */ /* 0x000fe8000fffe0ff */
[----:B------:R-:W-:Y:S04]  /*8610*/  UISETP.NE.AND UP0, UPT, UR4, 0x4, UPT ;  /* 0x000000040400788c */ /* 0x000fe8000bf05270 */
[----:B------:R-:W-:Y:S01]  /*8620*/  USEL UR46, UR4, URZ, UP0 ;  /* 0x000000ff042e7287 */ /* 0x000fe20008000000 */
[----:B------:R2:W-:Y:S01]  /*8630*/  @P6 SYNCS.ARRIVE.TRANS64.RED.A1T0 RZ, [R21+URZ], RZ ;  /* 0x000000ff15ff69a7 */ /* 0x0005e200081004ff */
[----:B------:R-:W-:Y:S01]  /*8640*/  BSSY B1, `(.L_x_133) ;  /* 0x0000017000017945 */ /* 0x000fe20003800000 */
[----:B------:R-:W4:Y:S02]  /*8650*/  @P6 SYNCS.PHASECHK.TRANS64.TRYWAIT P0, [R0+URZ+0x40], R2 ;  /* 0x00004002000065a7 */ /* 0x000f2400080011ff */
[----:B----4-:R-:W-:Y:S01]  /*8660*/  @P6 SEL R74, RZ, 0x1, !P0 ;  /* 0x00000001ff4a6807 */ /* 0x010fe20004000000 */
[----:B--2---:R-:W-:Y:S06]  /*8670*/  @!P6 BRA `(.L_x_134) ;  /* 0x00000000004ce947 */ /* 0x004fec0003800000 */
        /* <DEDUP_REMOVED lines=9> */
[----:B------:R-:W-:Y:S04]  /*8710*/  SHF.L.U32 R6, RZ, 0x1f, RZ ;  /* 0x0000001fff067819 */ /* 0x000fe800000006ff */
[----:B------:R-:W1:Y:S02]  /*8720*/  SYNCS.PHASECHK.TRANS64.TRYWAIT P0, [R0+URZ+0x40], R6 ;  /* 0x00004006000075a7 */ /* 0x000e6400080011ff */
[----:B-1----:R-:W-:Y:S05]  /*8730*/  @!P0 BRA `(.L_x_137) ;  /* 0x0000004800c48947 */ /* 0x002fea0003800000 */
.L_x_136:
[----:B------:R-:W-:Y:S05]  /*8740*/  BSYNC B0 ;  /* 0x0000000000007941 */ /* 0x000fea0003800000 */
.L_x_135:
[----:B------:R-:W-:Y:S02]  /*8750*/  ISETP.NE.AND P0, PT, R75, RZ, PT ;  /* 0x000000ff4b00720c */ /* 0x000fe40003f05270 */
[----:B------:R-:W-:Y:S11]  /*8760*/  IADD3 R26, PT, PT, R26, 0x1, RZ ;  /* 0x000000011a1a7810 */ /* 0x000ff60007ffe0ff */
[----:B------:R2:W4:Y:S04]  /*8770*/  @P0 LDS.128 R44, [R5] ;  /* 0x00000000052c0984 */ /* 0x0005280000000c00 */
[----:B------:R2:W1:Y:S04]  /*8780*/  @P0 LDS.128 R40, [R4+0x10] ;  /* 0x0000100004280984 */ /* 0x0004680000000c00 */
[----:B------:R2:W1:Y:S04]  /*8790*/  @P0 LDS.128 R32, [R3+0x20] ;  /* 0x0000200003200984 */ /* 0x0004680000000c00 */
[----:B------:R2:W1:Y:S02]  /*87a0*/  @P0 LDS.128 R36, [R2+0x30] ;  /* 0x0000300002240984 */ /* 0x0004640000000c00 */
.L_x_134:
[----:B------:R-:W-:Y:S05]  /*87b0*/  BSYNC B1 ;  /* 0x0000000000017941 */ /* 0x000fea0003800000 */
.L_x_133:
[----:B-1----:R-:W-:Y:S05]  /*87c0*/  VIADD R0, R25, 0x20 ;  /* 0x0000002019007836 */ /* 0x002fea0000000000 */
[----:B------:R-:W-:Y:S04]  /*87d0*/  SHF.R.U32.HI R0, RZ, 0x15, R0 ;  /* 0x00000015ff007819 */ /* 0x000fe80000011600 */
[----:B------:R-:W-:Y:S11]  /*87e0*/  LOP3.LUT P0, RZ, R0, 0x3, R53, 0x48, !PT ;  /* 0x0000000300ff7812 */ /* 0x000ff60007804835 */
[----:B------:R-:W-:Y:S02]  /*87f0*/  @!UPT UIADD3 URZ, UPT, UPT, URZ, URZ, URZ ;  /* 0x000000fffffff290 */ /* 0x000fe4000fffe0ff */
[----:B------:R-:W-:Y:S05]  /*8800*/  @!P0 BRA `(.L_x_138) ;  /* 0x0000000000408947 */ /* 0x000fea0003800000 */
[----:B------:R-:W1:Y:S01]  /*8810*/  LDCU.64 UR8, c[0x4][0x70] ;  /* 0x01000e00ff0877ac */ /* 0x000e620008000a00 */
[----:B--2---:R-:W-:Y:S01]  /*8820*/  MOV R3, 0x0 ;  /* 0x0000000000037802 */ /* 0x004fe20000000f00 */
[----:B------:R-:W-:Y:S02]  /*8830*/  HFMA2 R12, -RZ, RZ, 0, 5.9604644775390625e-08 ;  /* 0x00000001ff0c7431 */ /* 0x000fe400000001ff */
[----:B------:R-:W-:Y:S02]  /*8840*/  IMAD.MOV.U32 R8, RZ, RZ, 0x192 ;  /* 0x00000192ff087424 */ /* 0x000fe400078e00ff */
[----:B------:R-:W-:Y:S01]  /*8850*/  IMAD.MOV.U32 R13, RZ, RZ, RZ ;  /* 0x000000ffff0d7224 */ /* 0x000fe200078e00ff */
[----:B------:R-:W2:Y:S01]  /*8860*/  LDCU.64 UR6, c[0x4][0x78] ;  /* 0x01000f00ff0677ac */ /* 0x000ea20008000a00 */
[----:B------:R-:W3:Y:S01]  /*8870*/  LDC.64 R2, c[0x4][R3] ;  /* 0x0100000003027b82 */ /* 0x000ee20000000a00 */
        /* <DEDUP_REMOVED lines=9> */
.L_x_138:
[----:B------:R-:W-:Y:S01]  /*8910*/  ISETP.NE.AND P6, PT, R72, RZ, PT ;  /* 0x000000ff4800720c */ /* 0x000fe20003fc5270 */
[----:B------:R-:W-:Y:S05]  /*8920*/  WARPSYNC.ALL ;  /* 0x0000000000007948 */ /* 0x000fea0003800000 */
[----:B------:R-:W-:Y:S01]  /*8930*/  R2UR UR4, R25 ;  /* 0x00000000190472ca */ /* 0x000fe200000e0000 */
[----:B------:R-:W-:Y:S01]  /*8940*/  IMAD.U32 R0, RZ, RZ, UR46 ;  /* 0x0000002eff007e24 */ /* 0x000fe2000f8e00ff */
[----:B----4-:R-:W-:Y:S01]  /*8950*/  LOP3.LUT R20, R44, 0xffffe000, RZ, 0xc0, !PT ;  /* 0xffffe0002c147812 */ /* 0x010fe200078ec0ff */
[----:B------:R-:W-:Y:S01]  /*8960*/  IMAD.U32 R21, RZ, RZ, UR53 ;  /* 0x00000035ff157e24 */ /* 0x000fe2000f8e00ff */
[----:B------:R-:W-:Y:S01]  /*8970*/  ISETP.NE.AND P0, PT, R67, RZ, PT ;  /* 0x000000ff4300720c */ /* 0x000fe20003f05270 */
[----:B------:R-:W-:Y:S02]  /*8980*/  BSSY.RECONVERGENT B0, `(.L_x_139) ;  /* 0x0000060000007945 */ /* 0x000fe40003800200 */
[----:B------:R-:W-:Y:S05]  /*8990*/  @P6 LEA R0, R0, UR43, 0x3 ;  /* 0x0000002b00006c11 */ /* 0x000fea000f8e18ff */
[----:B------:R-:W-:Y:S01]  /*89a0*/  @P6 VIADD R0, R0, 0x60 ;  /* 0x0000006000006836 */ /* 0x000fe20000000000 */
[----:B--2---:R-:W1:Y:S04]  /*89b0*/  LDTM.x16 R4, tmem[UR4+0x20] ;  /* 0x00002004000479ee */ /* 0x004e680008240000 */
        /* <DEDUP_REMOVED lines=92> */
.L_x_140:
[----:B------:R-:W-:Y:S05]  /*8f80*/  BSYNC.RECONVERGENT B0 ;  /* 0x0000000000007941 */ /* 0x000fea0003800200 */
.L_x_139:
[----:B------:R-:W-:Y:S01]  /*8f90*/  BAR.SYNC.DEFER_BLOCKING 0x1, 0x80 ;  /* 0x0042000000007b1d */ /* 0x000fe20000010000 */
[----:B------:R-:W-:Y:S01]  /*8fa0*/  UIADD3 UR4, UPT, UPT, UR46, 0x1, URZ ;  /* 0x000000012e047890 */ /* 0x000fe2000fffe0ff */
[----:B------:R-:W-:Y:S03]  /*8fb0*/  HFMA2 R76, -RZ, RZ, 0, 0 ;  /* 0x00000000ff4c7431 */ /* 0x000fe600000001ff */
        /* <DEDUP_REMOVED lines=19> */
.L_x_144:
[----:B------:R-:W-:Y:S05]  /*90f0*/  BSYNC B0 ;  /* 0x0000000000007941 */ /* 0x000fea0003800000 */
.L_x_143:
[----:B------:R-:W-:Y:S01]  /*9100*/  ISETP.NE.AND P0, PT, R75, RZ, PT ;  /* 0x000000ff4b00720c */ /* 0x000fe20003f05270 */
[----:B------:R-:W-:Y:S11]  /*9110*/  VIADD R26, R26, 0x1 ;  /* 0x000000011a1a7836 */ /* 0x000ff60000000000 */
[----:B------:R-:W-:Y:S01]  /*9120*/  @!UPT UIADD3 URZ, UPT, UPT, URZ, URZ, URZ ;  /* 0x000000fffffff290 */ /* 0x000fe2000fffe0ff */
[----:B------:R2:W4:Y:S04]  /*9130*/  @P0 LDS.128 R44, [R5] ;  /* 0x00000000052c0984 */ /* 0x0005280000000c00 */
[----:B------:R2:W1:Y:S04]  /*9140*/  @P0 LDS.128 R40, [R4+0x10] ;  /* 0x0000100004280984 */ /* 0x0004680000000c00 */
[----:B------:R2:W1:Y:S04]  /*9150*/  @P0 LDS.128 R32, [R3+0x20] ;  /* 0x0000200003200984 */ /* 0x0004680000000c00 */
[----:B------:R2:W1:Y:S01]  /*9160*/  @P0 LDS.128 R36, [R2+0x30] ;  /* 0x0000300002240984 */ /* 0x0004620000000c00 */
[C---:B------:R-:W-:Y:S04]  /*9170*/  ISETP.NE.AND P0, PT, R26.reuse, 0x4, PT ;  /* 0x000000041a00780c */ /* 0x040fe80003f05270 */
[----:B------:R-:W-:Y:S02]  /*9180*/  SEL R26, R26, RZ, P0 ;  /* 0x000000ff1a1a7207 */ /* 0x000fe40000000000 */
[----:B------:R-:W-:Y:S02]  /*9190*/  SEL R76, RZ, 0x1, P0 ;  /* 0x00000001ff4c7807 */ /* 0x000fe40000000000 */
.L_x_142:
[----:B------:R-:W-:Y:S05]  /*91a0*/  BSYNC B1 ;  /* 0x0000000000017941 */ /* 0x000fea0003800000 */
.L_x_141:
        /* <DEDUP_REMOVED lines=21> */
.L_x_146:
        /* <DEDUP_REMOVED lines=79> */
[----:B------:R-:W-:Y:S01]  /*97f0*/  @P6 SHF.L.U32 R2, R76, 0x1f, RZ ;  /* 0x0000001f4c026819 */ /* 0x000fe200000006ff */
        /* <DEDUP_REMOVED lines=23> */
.L_x_148:
[----:B------:R-:W-:Y:S05]  /*9970*/  BSYNC.RECONVERGENT B0 ;  /* 0x0000000000007941 */ /* 0x000fea0003800200 */
.L_x_147:
        /* <DEDUP_REMOVED lines=18> */
[----:B------:R-:W-:Y:S04]  /*9aa0*/  SHF.L.U32 R6, R76, 0x1f, RZ ;  /* 0x0000001f4c067819 */ /* 0x000fe800000006ff */
[----:B------:R-:W1:Y:S02]  /*9ab0*/  SYNCS.PHASECHK.TRANS64.TRYWAIT P0, [R0+URZ+0x40], R6 ;  /* 0x00004006000075a7 */ /* 0x000e6400080011ff */
[----:B-1----:R-:W-:Y:S05]  /*9ac0*/  @!P0 BRA `(.L_x_153) ;  /* 0x0000003800088947 */ /* 0x002fea0003800000 */
.L_x_152:
[----:B------:R-:W-:Y:S05]  /*9ad0*/  BSYNC B0 ;  /* 0x0000000000007941 */ /* 0x000fea0003800000 */
.L_x_151:
[----:B------:R-:W-:Y:S01]  /*9ae0*/  ISETP.NE.AND P0, PT, R75, RZ, PT ;  /* 0x000000ff4b00720c */ /* 0x000fe20003f05270 */
[----:B------:R-:W-:Y:S11]  /*9af0*/  VIADD R26, R26, 0x1 ;  /* 0x000000011a1a7836 */ /* 0x000ff60000000000 */
[----:B------:R-:W-:Y:S01]  /*9b00*/  @!UPT UIADD3 URZ, UPT, UPT, URZ, URZ, URZ ;  /* 0x000000fffffff290 */ /* 0x000fe2000fffe0ff */
[----:B------:R2:W4:Y:S04]  /*9b10*/  @P0 LDS.128 R44, [R5] ;  /* 0x00000000052c0984 */ /* 0x0005280000000c00 */
[----:B------:R2:W2:Y:S04]  /*9b20*/  @P0 LDS.128 R40, [R4+0x10] ;  /* 0x0000100004280984 */ /* 0x0004a80000000c00 */
[----:B------:R2:W2:Y:S04]  /*9b30*/  @P0 LDS.128 R32, [R3+0x20] ;  /* 0x0000200003200984 */ /* 0x0004a80000000c00 */
[----:B------:R2:W2:Y:S01]  /*9b40*/  @P0 LDS.128 R36, [R2+0x30] ;  /* 0x0000300002240984 */ /* 0x0004a20000000c00 */
[C---:B------:R-:W-:Y:S04]  /*9b50*/  ISETP.NE.AND P0, PT, R26.reuse, 0x4, PT ;  /* 0x000000041a00780c */ /* 0x040fe80003f05270 */
[----:B-1----:R-:W-:Y:S02]  /*9b60*/  SEL R0, RZ, 0x1, P0 ;  /* 0x00000001ff007807 */ /* 0x002fe40000000000 */
[----:B------:R-:W-:Y:S02]  /*9b70*/  SEL R26, R26, RZ, P0 ;  /* 0x000000ff1a1a7207 */ /* 0x000fe40000000000 */
[----:B------:R-:W-:Y:S02]  /*9b80*/  LOP3.LUT R76, R76, R0, RZ, 0x3c, !PT ;  /* 0x000000004c4c7212 */ /* 0x000fe400078e3cff */
.L_x_150:
[----:B------:R-:W-:Y:S05]  /*9b90*/  BSYNC B1 ;  /* 0x0000000000017941 */ /* 0x000fea0003800000 */
.L_x_149:
[----:B------:R-:W-:Y:S05]  /*9ba0*/  VIADD R0, R25, 0x40 ;  /* 0x0000004019007836 */ /* 0x000fea0000000000 */
[----:B------:R-:W-:Y:S04]  /*9bb0*/  SHF.R.U32.HI R0, RZ, 0x15, R0 ;  /* 0x00000015ff007819 */ /* 0x000fe80000011600 */
[----:B------:R-:W-:Y:S11]  /*9bc0*/  LOP3.LUT P0, RZ, R0, 0x3, R53, 0x48, !PT ;  /* 0x0000000300ff7812 */ /* 0x000ff60007804835 */
[----:B------:R-:W-:Y:S02]  /*9bd0*/  @!UPT UIADD3 URZ, UPT, UPT, URZ, URZ, URZ ;  /* 0x000000fffffff290 */ /* 0x000fe4000fffe0ff */
[----:B------:R-:W-:Y:S05]  /*9be0*/  @!P0 BRA `(.L_x_154) ;  /* 0x0000000000408947 */ /* 0x000fea0003800000 */
[----:B------:R-:W5:Y:S01]  /*9bf0*/  LDCU.64 UR8, c[0x4][0x70] ;  /* 0x01000e00ff0877ac */ /* 0x000f620008000a00 */
[----:B--2---:R-:W-:Y:S01]  /*9c00*/  MOV R3, 0x0 ;  /* 0x0000000000037802 */ /* 0x004fe20000000f00 */
[----:B-1----:R-:W-:Y:S02]  /*9c10*/  HFMA2 R12, -RZ, RZ, 0, 5.9604644775390625e-08 ;  /* 0x00000001ff0c7431 */ /* 0x002fe400000001ff */
[----:B------:R-:W-:Y:S02]  /*9c20*/  IMAD.MOV.U32 R8, RZ, RZ, 0x192 ;  /* 0x00000192ff087424 */ /* 0x000fe400078e00ff */
[----:B------:R-:W-:Y:S01]  /*9c30*/  IMAD.MOV.U32 R13, RZ, RZ, RZ ;  /* 0x000000ffff0d7224 */ /* 0x000fe200078e00ff */
[----:B------:R-:W1:Y:S01]  /*9c40*/  LDCU.64 UR6, c[0x4][0x78] ;  /* 0x01000f00ff0677ac */ /* 0x000e620008000a00 */
[----:B------:R-:W2:Y:S01]  /*9c50*/  LDC.64 R2, c[0x4][R3] ;  /* 0x0100000003027b82 */ /* 0x000ea20000000a00 */
[----:B------:R-:W3:Y:S01]  /*9c60*/  LDCU.64 UR4, c[0x4][0x10] ;  /* 0x01000200ff0477ac */ /* 0x000ee20008000a00 */
[----:B-----5:R-:W-:Y:S01]  /*9c70*/  MOV R5, UR9 ;  /* 0x0000000900057c02 */ /* 0x020fe20008000f00 */
[----:B------:R-:W-:Y:S01]  /*9c80*/  IMAD.U32 R4, RZ, RZ, UR8 ;  /* 0x00000008ff047e24 */ /* 0x000fe2000f8e00ff */
[----:B-1----:R-:W-:Y:S01]  /*9c90*/  MOV R7, UR7 ;  /* 0x0000000700077c02 */ /* 0x002fe20008000f00 */
[----:B------:R-:W-:Y:S01]  /*9ca0*/  IMAD.U32 R6, RZ, RZ, UR6 ;  /* 0x00000006ff067e24 */ /* 0x000fe2000f8e00ff */
[----:B---3--:R-:W-:Y:S01]  /*9cb0*/  MOV R11, UR5 ;  /* 0x00000005000b7c02 */ /* 0x008fe20008000f00 */
[----:B------:R-:W-:Y:S02]  /*9cc0*/  IMAD.U32 R10, RZ, RZ, UR4 ;  /* 0x00000004ff0a7e24 */ /* 0x000fe4000f8e00ff */
[----:B------:R-:W-:Y:S07]  /*9cd0*/  LEPC R20, `(.L_x_154) ;  /* 0x000000001014794e */ /* 0x000fee0000000000 */
[----:B--2-4-:R-:W-:Y:S05]  /*9ce0*/  CALL.ABS.NOINC R2 ;  /* 0x0000000002007343 */ /* 0x014fea0003c00000 */
.L_x_154:
        /* <DEDUP_REMOVED lines=10> */
[----:B-12---:R-:W1:Y:S04]  /*9d90*/  LDTM.x16 R4, tmem[UR4+0x40] ;  /* 0x00004004000479ee */ /* 0x006e680008240000 */
        /* <DEDUP_REMOVED lines=37> */
[----:B------:R1:W-:Y:S01]  /*9ff0*/  STS.128 [R65], R28 ;  /* 0x0000001c41007388 */ /* 0x0003e20000000c00 */
        /* <DEDUP_REMOVED lines=40> */
[----:B------:R-:W-:Y:S02]  /*a280*/  UIADD3 UR4, UPT, UPT, UR43, 0x200, URZ ;  /* 0x000002002b047890 */ /* 0x000fe4000fffe0ff */
[----:B------:R-:W-:Y:S01]  /*a290*/  UIADD3 UR9, UPT, UPT, UR49, 0x40, URZ ;  /* 0x0000004031097890 */ /* 0x000fe2000fffe0ff */
[----:B------:R-:W-:Y:S01]  /*a2a0*/  UMOV UR10, UR50 ;  /* 0x00000032000a7c82 */ /* 0x000fe20008000000 */
[----:B------:R-:W-:Y:S02]  /*a2b0*/  UMOV UR11, UR36 ;  /* 0x00000024000b7c82 */ /* 0x000fe40008000000 */
[----:B------:R-:W-:Y:S01]  /*a2c0*/  MOV R57, UR4 ;  /* 0x0000000400397c02 */ /* 0x000fe20008000f00 */
[----:B------:R-:W-:Y:S02]  /*a2d0*/  UIADD3 UR4, UP0, UPT, UR54, 0x680, URZ ;  /* 0x0000068036047890 */ /* 0x000fe4000ff1e0ff */
[----:B------:R-:W-:Y:S01]  /*a2e0*/  UIADD3 UR13, UPT, UPT, UR49, 0xc0, URZ ;  /* 0x000000c0310d7890 */ /* 0x000fe2000fffe0ff */
[----:B------:R-:W-:Y:S01]  /*a2f0*/  R2UR UR8, R57 ;  /* 0x00000000390872ca */ /* 0x000fe200000e0000 */
[----:B------:R-:W-:Y:S02]  /*a300*/  UIADD3.X UR5, UPT, UPT, URZ, UR55, URZ, UP0, !UPT ;  /* 0x00000037ff057290 */ /* 0x000fe400087fe4ff */
[----:B------:R-:W-:Y:S01]  /*a310*/  UIADD3 UR12, UPT, UPT, UR43, 0x1200, URZ ;  /* 0x000012002b0c7890 */ /* 0x000fe2000fffe0ff */
[----:B------:R-:W-:Y:S01]  /*a320*/  UMOV UR14, UR50 ;  /* 0x00000032000e7c82 */ /* 0x000fe20008000000 */
[----:B------:R-:W-:Y:S08]  /*a330*/  UMOV UR15, UR36 ;  /* 0x00000024000f7c82 */ /* 0x000ff00008000000 */
[----:B------:R2:W-:Y:S01]  /*a340*/  UTMASTG.3D [UR8], [UR4] ;  /* 0x00000008040073b5 */ /* 0x0005e20008010000 */
[----:B------:R2:W-:Y:S01]  /*a350*/  UTMASTG.3D [UR12], [UR4] ;  /* 0x0000000c040073b5 */ /* 0x0005e20008010000 */
[----:B------:R0:W-:Y:S01]  /*a360*/  UTMACMDFLUSH ;  /* 0x00000000000079b7 */ /* 0x0001e20000000000 */
[----:B--2---:R-:W-:Y:S04]  /*a370*/  DEPBAR.LE SB0, 0x1 ;  /* 0x000080400000791a */ /* 0x004fe80000000000 */
.L_x_156:
[----:B------:R-:W-:Y:S05]  /*a380*/  BSYNC.RECONVERGENT B0 ;  /* 0x0000000000007941 */ /* 0x000fea0003800200 */
.L_x_155:
        /* <DEDUP_REMOVED lines=21> */
.L_x_160:
[----:B------:R-:W-:Y:S05]  /*a4e0*/  BSYNC B0 ;  /* 0x0000000000007941 */ /* 0x000fea0003800000 */
.L_x_159:
        /* <DEDUP_REMOVED lines=11> */
.L_x_158:
[----:B------:R-:W-:Y:S05]  /*a5a0*/  BSYNC B1 ;  /* 0x0000000000017941 */ /* 0x000fea0003800000 */
.L_x_157:
        /* <DEDUP_REMOVED lines=21> */
.L_x_162:
        /* <DEDUP_REMOVED lines=103> */
.L_x_164:
[----:B------:R-:W-:Y:S05]  /*ad70*/  BSYNC.RECONVERGENT B0 ;  /* 0x0000000000007941 */ /* 0x000fea0003800200 */
.L_x_163:
        /* <DEDUP_REMOVED lines=21> */
.L_x_168:
[----:B------:R-:W-:Y:S05]  /*aed0*/  BSYNC B0 ;  /* 0x0000000000007941 */ /* 0x000fea0003800000 */
.L_x_167:
        /* <DEDUP_REMOVED lines=11> */
.L_x_166:
[----:B------:R-:W-:Y:S05]  /*af90*/  BSYNC B1 ;  /* 0x0000000000017941 */ /* 0x000fea0003800000 */
.L_x_165:
        /* <DEDUP_REMOVED lines=21> */
.L_x_170:
        /* <DEDUP_REMOVED lines=103> */
.L_x_172:
[----:B------:R-:W-:Y:S05]  /*b760*/  BSYNC.RECONVERGENT B0 ;  /* 0x0000000000007941 */ /* 0x000fea0003800200 */
.L_x_171:
        /* <DEDUP_REMOVED lines=21> */
.L_x_176:
[----:B------:R-:W-:Y:S05]  /*b8c0*/  BSYNC B0 ;  /* 0x0000000000007941 */ /* 0x000fea0003800000 */
.L_x_175:
[----:B------:R-:W-:Y:S11]  /*b8d0*/  ISETP.NE.AND P0, PT, R75, RZ, PT ;  /* 0x000000ff4b00720c */ /* 0x000ff60003f05270 */
[----:B------:R-:W-:Y:S02]  /*b8e0*/  @!UPT UIADD3 URZ, UPT, UPT, URZ, URZ, URZ ;  /* 0x000000fffffff290 */ /* 0x000fe4000fffe0ff */
[----:B------:R2:W4:Y:S04]  /*b8f0*/  @P0 LDS.128 R44, [R4] ;  /* 0x00000000042c0984 */ /* 0x0005280000000c00 */
[----:B------:R2:W1:Y:S04]  /*b900*/  @P0 LDS.128 R40, [R3+0x10] ;  /* 0x0000100003280984 */ /* 0x0004680000000c00 */
[----:B------:R2:W1:Y:S04]  /*b910*/  @P0 LDS.128 R32, [R2+0x20] ;  /* 0x0000200002200984 */ /* 0x0004680000000c00 */
[----:B------:R2:W1:Y:S02]  /*b920*/  @P0 LDS.128 R36, [R26+0x30] ;  /* 0x000030001a240984 */ /* 0x0004640000000c00 */
.L_x_174:
[----:B------:R-:W-:Y:S05]  /*b930*/  BSYNC B1 ;  /* 0x0000000000017941 */ /* 0x000fea0003800000 */
.L_x_173:
        /* <DEDUP_REMOVED lines=21> */
.L_x_178:
[----:B------:R-:W-:Y:S01]  /*ba90*/  ISETP.NE.AND P0, PT, R67, RZ, PT ;  /* 0x000000ff4300720c */ /* 0x000fe20003f05270 */
[----:B------:R-:W-:Y:S05]  /*baa0*/  WARPSYNC.ALL ;  /* 0x0000000000007948 */ /* 0x000fea0003800000 */
[----:B------:R-:W-:Y:S01]  /*bab0*/  R2UR UR4, R25 ;  /* 0x00000000190472ca */ /* 0x000fe200000e0000 */
[----:B------:R-:W-:Y:S01]  /*bac0*/  VIADD R73, R73, 0xd0 ;  /* 0x000000d049497836 */ /* 0x000fe20000000000 */
[----:B----4-:R-:W-:Y:S01]  /*bad0*/  LOP3.LUT R0, R44, 0xffffe000, RZ, 0xc0, !PT ;  /* 0xffffe0002c007812 */ /* 0x010fe200078ec0ff */
[----:B------:R-:W-:Y:S01]  /*bae0*/  BSSY.RECONVERGENT B0, `(.L_x_179) ;  /* 0x000005e000007945 */ /* 0x000fe20003800200 */
[----:B--2---:R-:W-:Y:S02]  /*baf0*/  LOP3.LUT R2, R45, 0xffffe000, RZ, 0xc0, !PT ;  /* 0xffffe0002d027812 */ /* 0x004fe400078ec0ff */
[----:B------:R-:W-:Y:S02]  /*bb00*/  LOP3.LUT R3, R46, 0xffffe000, RZ, 0xc0, !PT ;  /* 0xffffe0002e037812 */ /* 0x000fe400078ec0ff */
[----:B------:R-:W-:Y:S02]  /*bb10*/  LOP3.LUT R20, R47, 0xffffe000, RZ, 0xc0, !PT ;  /* 0xffffe0002f147812 */ /* 0x000fe400078ec0ff */
[----:B------:R-:W-:Y:S02]  /*bb20*/  LOP3.LUT R21, R40, 0xffffe000, RZ, 0xc0, !PT ;  /* 0xffffe00028157812 */ /* 0x000fe400078ec0ff */
[----:B------:R-:W-:Y:S01]  /*bb30*/  LOP3.LUT R25, R41, 0xffffe000, RZ, 0xc0, !PT ;  /* 0xffffe00029197812 */ /* 0x000fe200078ec0ff */
[----:B------:R-:W1:Y:S01]  /*bb40*/  LDTM.x16 R4, tmem[UR4+0x70] ;  /* 0x00007004000479ee */ /* 0x000e620008240000 */
[----:B------:R-:W-:Y:S01]  /*bb50*/  LOP3.LUT R26, R42, 0xffffe000, RZ, 0xc0, !PT ;  /* 0xffffe0002a1a7812 */ /* 0x000fe200078ec0ff */
[----:B------:R-:W-:Y:S01]  /*bb60*/  NOP ;  /* 0x0000000000007918 */ /* 0x000fe20000000000 */
[----:B------:R-:W-:Y:S02]  /*bb70*/  LOP3.LUT R28, R43, 0xffffe000, RZ, 0xc0, !PT ;  /* 0xffffe0002b1c7812 */ /* 0x000fe400078ec0ff */
[----:B------:R-:W-:Y:S02]  /*bb80*/  LOP3.LUT R73, R73, 0xfefffff8, RZ, 0xc0, !PT ;  /* 0xfefffff849497812 */ /* 0x000fe400078ec0ff */
[----:B------:R-:W-:Y:S02]  /*bb90*/  LOP3.LUT R29, R32, 0xffffe000, RZ, 0xc0, !PT ;  /* 0xffffe000201d7812 */ /* 0x000fe400078ec0ff */
[----:B------:R-:W-:Y:S01]  /*bba0*/  LOP3.LUT R30, R33, 0xffffe000, RZ, 0xc0, !PT ;  /* 0xffffe000211e7812 */ /* 0x000fe200078ec0ff */
[----:B-1----:R1:W-:Y:S01]  /*bbb0*/  SYNCS.ARRIVE.TRANS64.RED.A1T0 RZ, [R73+URZ], RZ ;  /* 0x000000ff49ff79a7 */ /* 0x0023e200081004ff */
[----:B------:R-:W-:Y:S02]  /*bbc0*/  LOP3.LUT R31, R34, 0xffffe000, RZ, 0xc0, !PT ;  /* 0xffffe000221f7812 */ /* 0x000fe400078ec0ff */
[----:B------:R-:W-:Y:S02]  /*bbd0*/  LOP3.LUT R32, R35, 0xffffe000, RZ, 0xc0, !PT ;  /* 0xffffe00023207812 */ /* 0x000fe400078ec0ff */
[----:B------:R-:W-:Y:S02]  /*bbe0*/  LOP3.LUT R33, R36, 0xffffe000, RZ, 0xc0, !PT ;  /* 0xffffe00024217812 */ /* 0x000fe400078ec0ff */
[----:B------:R-:W-:Y:S02]  /*bbf0*/  LOP3.LUT R34, R37, 0xffffe000, RZ, 0xc0, !PT ;  /* 0xffffe00025227812 */ /* 0x000fe400078ec0ff */
[----:B------:R-:W-:Y:S02]  /*bc00*/  LOP3.LUT R35, R38, 0xffffe000, RZ, 0xc0, !PT ;  /* 0xffffe00026237812 */ /* 0x000fe400078ec0ff */
[----:B------:R-:W-:Y:S01]  /*bc10*/  LOP3.LUT R36, R39, 0xffffe000, RZ, 0xc0, !PT ;  /* 0xffffe00027247812 */ /* 0x000fe200078ec0ff */
[C---:B------:R-:W-:Y:S01]  /*bc20*/  FMUL R4, R24.reuse, R4 ;  /* 0x0000000418047220 */ /* 0x040fe20000400000 */
[C---:B------:R-:W-:Y:S01]  /*bc30*/  FMUL R5, R24.reuse, R5 ;  /* 0x0000000518057220 */ /* 0x040fe20000400000 */
[C---:B------:R-:W-:Y:S01]  /*bc40*/  FMUL R6, R24.reuse, R6 ;  /* 0x0000000618067220 */ /* 0x040fe20000400000 */
[C---:B------:R-:W-:Y:S01]  /*bc50*/  FMUL R7, R24.reuse, R7 ;  /* 0x0000000718077220 */ /* 0x040fe20000400000 */
[C---:B------:R-:W-:Y:S01]  /*bc60*/  FFMA R4, R27.reuse, R0, R4 ;  /* 0x000000001b047223 */ /* 0x040fe20000000004 */
[C---:B------:R-:W-:Y:S01]  /*bc70*/  FFMA R5, R27.reuse, R2, R5 ;  /* 0x000000021b057223 */ /* 0x040fe20000000005 */
[C---:B------:R-:W-:Y:S01]  /*bc80*/  FFMA R6, R27.reuse, R3, R6 ;  /* 0x000000031b067223 */ /* 0x040fe20000000006 */
[C---:B------:R-:W-:Y:S01]  /*bc90*/  FFMA R7, R27.reuse, R20, R7 ;  /* 0x000000141b077223 */ /* 0x040fe20000000007 */
[C---:B------:R-:W-:Y:S01]  /*bca0*/  FMUL R8, R24.reuse, R8 ;  /* 0x0000000818087220 */ /* 0x040fe20000400000 */
[C---:B------:R-:W-:Y:S01]  /*bcb0*/  FMUL R9, R24.reuse, R9 ;  /* 0x0000000918097220 */ /* 0x040fe20000400000 */
[C---:B------:R-:W-:Y:S01]  /*bcc0*/  FMUL R10, R24.reuse, R10 ;  /* 0x0000000a180a7220 */ /* 0x040fe20000400000 */
[C---:B------:R-:W-:Y:S01]  /*bcd0*/  FMUL R11, R24.reuse, R11 ;  /* 0x0000000b180b7220 */ /* 0x040fe20000400000 */
[----:B------:R-:W-:Y:S01]  /*bce0*/  F2FP.TF32.F32.PACK_B R4, R4 ;  /* 0x00000004ff04723e */ /* 0x000fe200024050ff */
[C---:B------:R-:W-:Y:S01]  /*bcf0*/  FFMA R8, R27.reuse, R21, R8 ;  /* 0x000000151b087223 */ /* 0x040fe20000000008 */
[----:B------:R-:W-:Y:S01]  /*bd00*/  F2FP.TF32.F32.PACK_B R5, R5 ;  /* 0x00000005ff05723e */ /* 0x000fe200024050ff */
[C---:B------:R-:W-:Y:S01]  /*bd10*/  FFMA R9, R27.reuse, R25, R9 ;  /* 0x000000191b097223 */ /* 0x040fe20000000009 */
[----:B------:R-:W-:Y:S01]  /*bd20*/  F2FP.TF32.F32.PACK_B R6, R6 ;  /* 0x00000006ff06723e */ /* 0x000fe200024050ff */
[C---:B------:R-:W-:Y:S01]  /*bd30*/  FFMA R10, R27.reuse, R26, R10 ;  /* 0x0000001a1b0a7223 */ /* 0x040fe2000000000a */
[----:B------:R-:W-:Y:S01]  /*bd40*/  F2FP.TF32.F32.PACK_B R7, R7 ;  /* 0x00000007ff07723e */ /* 0x000fe200024050ff */
[C---:B------:R-:W-:Y:S01]  /*bd50*/  FFMA R11, R27.reuse, R28, R11 ;  /* 0x0000001c1b0b7223 */ /* 0x040fe2000000000b */
[C---:B------:R-:W-:Y:S01]  /*bd60*/  FMUL R12, R24.reuse, R12 ;  /* 0x0000000c180c7220 */ /* 0x040fe20000400000 */
[----:B------:R-:W-:Y:S01]  /*bd70*/  F2FP.TF32.F32.PACK_B R8, R8 ;  /* 0x00000008ff08723e */ /* 0x000fe200024050ff */
[C---:B------:R-:W-:Y:S01]  /*bd80*/  FMUL R13, R24.reuse, R13 ;  /* 0x0000000d180d7220 */ /* 0x040fe20000400000 */
[----:B------:R1:W-:Y:S01]  /*bd90*/  STS.128 [R65+0x6000], R4 ;  /* 0x0060000441007388 */ /* 0x0003e20000000c00 */
        /* <DEDUP_REMOVED lines=8> */
[C---:B------:R-:W-:Y:S01]  /*be20*/  FFMA R15, R27.reuse, R32, R15 ;  /* 0x000000201b0f7223 */ /* 0x040fe2000000000f */
[C---:B------:R-:W-:Y:S01]  /*be30*/  FMUL R16, R24.reuse, R16 ;  /* 0x0000001018107220 */ /* 0x040fe20000400000 */
[----:B------:R-:W-:Y:S01]  /*be40*/  F2FP.TF32.F32.PACK_B R12, R12 ;  /* 0x0000000cff0c723e */ /* 0x000fe200024050ff */
[----:B------:R1:W-:Y:S01]  /*be50*/  STS.128 [R64+0x6010], R8 ;  /* 0x0060100840007388 */ /* 0x0003e20000000c00 */
[C---:B------:R-:W-:Y:S01]  /*be60*/  FMUL R17, R24.reuse, R17 ;  /* 0x0000001118117220 */ /* 0x040fe20000400000 */
[C---:B------:R-:W-:Y:S01]  /*be70*/  FMUL R18, R24.reuse, R18 ;  /* 0x0000001218127220 */ /* 0x040fe20000400000 */
[----:B------:R-:W-:Y:S01]  /*be80*/  FMUL R19, R24, R19 ;  /* 0x0000001318137220 */ /* 0x000fe20000400000 */
[----:B------:R-:W-:Y:S01]  /*be90*/  F2FP.TF32.F32.PACK_B R13, R13 ;  /* 0x0000000dff0d723e */ /* 0x000fe200024050ff */
[C---:B------:R-:W-:Y:S01]  /*bea0*/  FFMA R16, R27.reuse, R33, R16 ;  /* 0x000000211b107223 */ /* 0x040fe20000000010 */
[----:B------:R-:W-:Y:S01]  /*beb0*/  F2FP.TF32.F32.PACK_B R14, R14 ;  /* 0x0000000eff0e723e */ /* 0x000fe200024050ff */
[C---:B------:R-:W-:Y:S01]  /*bec0*/  FFMA R17, R27.reuse, R34, R17 ;  /* 0x000000221b117223 */ /* 0x040fe20000000011 */
[----:B------:R-:W-:Y:S01]  /*bed0*/  F2FP.TF32.F32.PACK_B R15, R15 ;  /* 0x0000000fff0f723e */ /* 0x000fe200024050ff */
[C---:B------:R-:W-:Y:S01]  /*bee0*/  FFMA R18, R27.reuse, R35, R18 ;  /* 0x000000231b127223 */ /* 0x040fe20000000012 */
[----:B------:R-:W-:Y:S01]  /*bef0*/  FFMA R19, R27, R36, R19 ;  /* 0x000000241b137223 */ /* 0x000fe20000000013 */
[----:B------:R-:W-:Y:S02]  /*bf00*/  F2FP.TF32.F32.PACK_B R16, R16 ;  /* 0x00000010ff10723e */ /* 0x000fe400024050ff */
[----:B------:R1:W-:Y:S01]  /*bf10*/  STS.128 [R63+0x6020], R12 ;  /* 0x0060200c3f007388 */ /* 0x0003e20000000c00 */
[----:B------:R-:W-:Y:S02]  /*bf20*/  F2FP.TF32.F32.PACK_B R17, R17 ;  /* 0x00000011ff11723e */ /* 0x000fe400024050ff */
        /* <DEDUP_REMOVED lines=25> */
.L_x_180:
[----:B------:R-:W-:Y:S05]  /*c0c0*/  BSYNC.RECONVERGENT B0 ;  /* 0x0000000000007941 */ /* 0x000fea0003800200 */
.L_x_179:
[----:B------:R-:W-:Y:S01]  /*c0d0*/  BAR.SYNC.DEFER_BLOCKING 0x1, 0x80 ;  /* 0x0042000000007b1d */ /* 0x000fe20000010000 */
[----:B------:R-:W-:Y:S01]  /*c0e0*/  UISETP.NE.AND UP0, UPT, UR52, -0x8, UPT ;  /* 0xfffffff83400788c */ /* 0x000fe2000bf05270 */
[----:B------:R-:W-:Y:S08]  /*c0f0*/  IADD3 R22, PT, PT, R22, 0x1, RZ ;  /* 0x0000000116167810 */ /* 0x000ff00007ffe0ff */
[----:B------:R-:W-:Y:S05]  /*c100*/  BRA.U !UP0, `(.L_x_181) ;  /* 0x0000000108287547 */ /* 0x000fea000b800000 */
[----:B------:R-:W-:Y:S01]  /*c110*/  ISETP.NE.AND P0, PT, R72, RZ, PT ;  /* 0x000000ff4800720c */ /* 0x000fe20003f05270 */
[----:B------:R-:W-:Y:S01]  /*c120*/  IMAD.U32 R2, RZ, RZ, UR47 ;  /* 0x0000002fff027e24 */ /* 0x000fe2000f8e00ff */
[----:B------:R-:W-:Y:S01]  /*c130*/  UIADD3 UR4, UPT, UPT, UR47, 0x1, URZ ;  /* 0x000000012f047890 */ /* 0x000fe2000fffe0ff */
[----:B------:R-:W-:Y:S03]  /*c140*/  IMAD.U32 R0, RZ, RZ, UR53 ;  /* 0x00000035ff007e24 */ /* 0x000fe6000f8e00ff */
[----:B------:R-:W-:Y:S04]  /*c150*/  UISETP.NE.AND UP0, UPT, UR4, 0x4, UPT ;  /* 0x000000040400788c */ /* 0x000fe8000bf05270 */
[----:B------:R-:W-:Y:S03]  /*c160*/  USEL UR47, UR4, URZ, UP0 ;  /* 0x000000ff042f7287 */ /* 0x000fe60008000000 */
[----:B------:R-:W-:Y:S05]  /*c170*/  @P0 LEA R2, R2, UR43, 0x3 ;  /* 0x0000002b02020c11 */ /* 0x000fea000f8e18ff */
[----:B------:R-:W-:Y:S05]  /*c180*/  @P0 VIADD R2, R2, 0x60 ;  /* 0x0000006002020836 */ /* 0x000fea0000000000 */
[----:B------:R-:W-:Y:S04]  /*c190*/  @P0 PRMT R0, R0, 0x654, R2 ;  /* 0x0000065400000816 */ /* 0x000fe80000000002 */
[----:B------:R2:W-:Y:S03]  /*c1a0*/  @P0 SYNCS.ARRIVE.TRANS64.RED.A1T0 RZ, [R0+URZ], RZ ;  /* 0x000000ff00ff09a7 */ /* 0x0005e600081004ff */
.L_x_181:
[----:B------:R-:W-:Y:S01]  /*c1b0*/  R2UR UR6, R71 ;  /* 0x00000000470672ca */ /* 0x000fe200000e0000 */
[----:B------:R-:W-:Y:S01]  /*c1c0*/  UIADD3 UR52, UPT, UPT, UR52, 0x8, URZ ;  /* 0x0000000834347890 */ /* 0x000fe2000fffe0ff */
[----:B------:R-:W-:Y:S02]  /*c1d0*/  R2UR UR5, R54 ;  /* 0x00000000360572ca */ /* 0x000fe400000e0000 */
[----:B------:R-:W-:Y:S02]  /*c1e0*/  R2UR UR4, R55 ;  /* 0x00000000370472ca */ /* 0x000fe400000e0000 */
[----:B------:R-:W-:Y:S02]  /*c1f0*/  R2UR UR36, R70 ;  /* 0x00000000462472ca */ /* 0x000fe400000e0000 */
[----:B------:R-:W-:Y:S02]  /*c200*/  ISETP.NE.AND P0, PT, R59, 0x2, PT ;  /* 0x000000023b00780c */ /* 0x000fe40003f05270 */
[----:B------:R-:W-:Y:S02]  /*c210*/  ISETP.NE.AND P1, PT, R22, 0x4, PT ;  /* 0x000000041600780c */ /* 0x000fe40003f25270 */
[----:B------:R-:W-:Y:S01]  /*c220*/  SEL R2, RZ, 0x1, P0 ;  /* 0x00000001ff027807 */ /* 0x000fe20000000000 */
[----:B------:R-:W-:Y:S01]  /*c230*/  UISETP.NE.AND UP0, UPT, UR6, URZ, UPT ;  /* 0x000000ff0600728c */ /* 0x000fe2000bf05270 */
[----:B--2---:R-:W-:Y:S01]  /*c240*/  SEL R0, RZ, 0x1, P1 ;  /* 0x00000001ff007807 */ /* 0x004fe20000800000 */
[----:B------:R-:W-:Y:S01]  /*c250*/  UIADD3 UR24, UPT, UPT, UR37, UR5, URZ ;  /* 0x0000000525187290 */ /* 0x000fe2000fffe0ff */
[----:B------:R-:W-:Y:S01]  /*c260*/  LOP3.LUT R61, R61, R2, RZ, 0x3c, !PT ;  /* 0x000000023d3d7212 */ /* 0x000fe200078e3cff */
[----:B------:R-:W-:Y:S01]  /*c270*/  UIADD3 UR20, UPT, UPT, UR38, UR4, URZ ;  /* 0x0000000426147290 */ /* 0x000fe2000fffe0ff */
[----:B------:R-:W-:Y:S02]  /*c280*/  LOP3.LUT R62, R62, R0, RZ, 0x3c, !PT ;  /* 0x000000003e3e7212 */ /* 0x000fe400078e3cff */
[----:B------:R-:W-:Y:S02]  /*c290*/  SEL R59, R59, RZ, P0 ;  /* 0x000000ff3b3b7207 */ /* 0x000fe40000000000 */
[----:B------:R-:W-:Y:S01]  /*c2a0*/  SEL R22, R22, RZ, P1 ;  /* 0x000000ff16167207 */ /* 0x000fe20000800000 */
[----:B------:R-:W-:Y:S06]  /*c2b0*/  BRA.U UP0, `(.L_x_182) ;  /* 0xffffffa1009c7547 */ /* 0x000fec000b83ffff */
[----:B------:R-:W-:-:S13]  /*c2c0*/  R2UR UR4, R56 ;  /* 0x00000000380472ca */ /* 0x000fda00000e0000 */
[----:B------:R-:W-:-:S09]  /*c2d0*/  UISETP.NE.AND UP0, UPT, UR4, URZ, UPT ;  /* 0x000000ff0400728c */ /* 0x000fd2000bf05270 */
[----:B------:R-:W-:Y:S05]  /*c2e0*/  BRA.U !UP0, `(.L_x_183) ;  /* 0x0000000108487547 */ /* 0x000fea000b800000 */
[----:B------:R-:W2:Y:S02]  /*c2f0*/  LDCU.64 UR4, c[0x0][0x890] ;  /* 0x00011200ff0477ac */ /* 0x000ea40008000a00 */
[----:B--2---:R-:W-:-:S04]  /*c300*/  UISETP.NE.U32.AND UP0, UPT, UR4, URZ, UPT ;  /* 0x000000ff0400728c */ /* 0x004fc8000bf05070 */
[----:B------:R-:W-:-:S09]  /*c310*/  UISETP.NE.AND.EX UP0, UPT, UR5, URZ, UPT, UP0 ;  /* 0x000000ff0500728c */ /* 0x000fd2000bf05300 */
[----:B------:R-:W-:Y:S05]  /*c320*/  BRA.U UP0, `(.L_x_184) ;  /* 0x00000001000c7547 */ /* 0x000fea000b800000 */
[----:B------:R-:W-:-:S13]  /*c330*/  FSETP.NEU.AND P0, PT, R27, RZ, PT ;  /* 0x000000ff1b00720b */ /* 0x000fda0003f0d000 */
[----:B------:R-:W-:Y:S05]  /*c340*/  @!P0 EXIT ;  /* 0x000000000000894d */ /* 0x000fea0003800000 */
[----:B------:R-:W-:Y:S05]  /*c350*/  BRA `(.L_x_183) ;  /* 0x00000000002c7947 */ /* 0x000fea0003800000 */
.L_x_184:
[----:B------:R-:W-:Y:S01]  /*c360*/  ISETP.NE.AND P0, PT, R58, RZ, PT ;  /* 0x000000ff3a00720c */ /* 0x000fe20003f05270 */
[----:B------:R-:W-:-:S12]  /*c370*/  BSSY.RECONVERGENT B0, `(.L_x_183) ;  /* 0x0000009000007945 */ /* 0x000fd80003800200 */
[----:B------:R-:W-:Y:S05]  /*c380*/  @P0 BRA `(.L_x_185) ;  /* 0x0000000000140947 */ /* 0x000fea0003800000 */
[----:B------:R-:W2:Y:S02]  /*c390*/  LDCU.64 UR4, c[0x0][0x888] ;  /* 0x00011100ff0477ac */ /* 0x000ea40008000a00 */
[----:B--2---:R-:W-:-:S04]  /*c3a0*/  ISETP.NE.U32.AND P0, PT, RZ, UR4, PT ;  /* 0x00000004ff007c0c */ /* 0x004fc8000bf05070 */
[----:B------:R-:W-:-:S13]  /*c3b0*/  ISETP.NE.AND.EX P0, PT, RZ, UR5, PT, P0 ;  /* 0x00000005ff007c0c */ /* 0x000fda000bf05300 */
[----:B------:R-:W-:Y:S05]  /*c3c0*/  @!P0 EXIT ;  /* 0x000000000000894d */ /* 0x000fea0003800000 */
[----:B------:R-:W-:Y:S05]  /*c3d0*/  BRA `(.L_x_186) ;  /* 0x0000000000087947 */ /* 0x000fea0003800000 */
.L_x_185:
[----:B------:R-:W-:-:S13]  /*c3e0*/  FSETP.NEU.AND P0, PT, R27, RZ, PT ;  /* 0x000000ff1b00720b */ /* 0x000fda0003f0d000 */
[----:B------:R-:W-:Y:S05]  /*c3f0*/  @!P0 EXIT ;  /* 0x000000000000894d */ /* 0x000fea0003800000 */
.L_x_186:
[----:B------:R-:W-:Y:S05]  /*c400*/  BSYNC.RECONVERGENT B0 ;  /* 0x0000000000007941 */ /* 0x000fea0003800200 */
.L_x_183:
[----:B------:R-:W-:Y:S01]  /*c410*/  ULEA UR4, UR47, UR43, 0x3 ;  /* 0x0000002b2f047291 */ /* 0x000fe2000f8e18ff */
[----:B------:R-:W-:-:S04]  /*c420*/  DEPBAR.LE SB0, 0x0 ;  /* 0x000080000000791a */ /* 0x000fc80000000000 */
[----:B------:R-:W-:-:S04]  /*c430*/  UIADD3 UR4, UPT, UPT, UR4, 0x60, URZ ;  /* 0x0000006004047890 */ /* 0x000fc8000fffe0ff */
[----:B------:R-:W-:-:S09]  /*c440*/  UPRMT UR4, UR53, 0x654, UR4 ;  /* 0x0000065435047896 */ /* 0x000fd20008000004 */
[----:B------:R-:W-:Y:S01]  /*c450*/  SYNCS.ARRIVE.TRANS64.RED.A1T0 RZ, [UR4], RZ ;  /* 0x000000ffffff79a7 */ /* 0x000fe20008100404 */
[----:B------:R-:W-:Y:S05]  /*c460*/  EXIT ;  /* 0x000000000000794d */ /* 0x000fea0003800000 */
.L_x_24:
[----:B--2---:R2:W3:Y:S02]  /*c470*/  SYNCS.PHASECHK.TRANS64.TRYWAIT P0, [R0+URZ+0x100], R2 ;  /* 0x00010002000075a7 */ /* 0x0044e400080011ff */
[----:B---3--:R-:W-:Y:S05]  /*c480*/  @!P0 NANOSLEEP.SYNCS 0x989680 ;  /* 0x009896800000895d */ /* 0x008fea0003900000 */
[----:B------:R-:W3:Y:S02]  /*c490*/  @!P0 SYNCS.PHASECHK.TRANS64 P0, [R0+URZ+0x100], R2 ;  /* 0x00010002000085a7 */ /* 0x000ee400080010ff */
[----:B---3--:R-:W-:Y:S05]  /*c4a0*/  @!P0 BRA `(.L_x_24) ;  /* 0xfffffffc00f08947 */ /* 0x008fea000383ffff */
[----:B------:R-:W-:Y:S05]  /*c4b0*/  BRA `(.L_x_187) ;  /* 0xffffff54006c7947 */ /* 0x000fea000383ffff */
.L_x_27:
[----:B-1----:R-:W-:-:S07]  /*c4c0*/  MOV R0, UR33 ;  /* 0x0000002100007c02 */ /* 0x002fce0008000f00 */
.L_x_188:
[----:B-1----:R1:W2:Y:S02]  /*c4d0*/  SYNCS.PHASECHK.TRANS64.TRYWAIT P0, [R0+URZ+0x20], R3 ;  /* 0x00002003000075a7 */ /* 0x0022a400080011ff */
[----:B--2---:R-:W-:Y:S05]  /*c4e0*/  @!P0 NANOSLEEP.SYNCS 0x989680 ;  /* 0x009896800000895d */ /* 0x004fea0003900000 */
[----:B------:R-:W2:Y:S02]  /*c4f0*/  @!P0 SYNCS.PHASECHK.TRANS64 P0, [R0+URZ+0x20], R3 ;  /* 0x00002003000085a7 */ /* 0x000ea400080010ff */
[----:B--2---:R-:W-:Y:S05]  /*c500*/  @!P0 BRA `(.L_x_188) ;  /* 0xfffffffc00f08947 */ /* 0x004fea000383ffff */
[----:B------:R-:W-:Y:S05]  /*c510*/  BRA `(.L_x_26) ;  /* 0xffffff5400c47947 */ /* 0x000fea000383ffff */
.L_x_34:
[----:B-1----:R-:W-:-:S07]  /*c520*/  MOV R0, UR7 ;  /* 0x0000000700007c02 */ /* 0x002fce0008000f00 */
.L_x_189:
[----:B-1----:R1:W2:Y:S02]  /*c530*/  SYNCS.PHASECHK.TRANS64.TRYWAIT P0, [R0+URZ+0x20], R3 ;  /* 0x00002003000075a7 */ /* 0x0022a400080011ff */
[----:B--2---:R-:W-:Y:S05]  /*c540*/  @!P0 NANOSLEEP.SYNCS 0x989680 ;  /* 0x009896800000895d */ /* 0x004fea0003900000 */
[----:B------:R-:W2:Y:S02]  /*c550*/  @!P0 SYNCS.PHASECHK.TRANS64 P0, [R0+URZ+0x20], R3 ;  /* 0x00002003000085a7 */ /* 0x000ea400080010ff */
[----:B--2---:R-:W-:Y:S05]  /*c560*/  @!P0 BRA `(.L_x_189) ;  /* 0xfffffffc00f08947 */ /* 0x004fea000383ffff */
[----:B------:R-:W-:Y:S05]  /*c570*/  BRA `(.L_x_33) ;  /* 0xffffff5800b87947 */ /* 0x000fea000383ffff */
.L_x_41:
[----:B-1----:R1:W2:Y:S02]  /*c580*/  SYNCS.PHASECHK.TRANS64.TRYWAIT P0, [R3+URZ+0x90], R0 ;  /* 0x00009000030075a7 */ /* 0x0022a400080011ff */
[----:B--2---:R-:W-:Y:S05]  /*c590*/  @!P0 NANOSLEEP.SYNCS 0x989680 ;  /* 0x009896800000895d */ /* 0x004fea0003900000 */
[----:B------:R-:W2:Y:S02]  /*c5a0*/  @!P0 SYNCS.PHASECHK.TRANS64 P0, [R3+URZ+0x90], R0 ;  /* 0x00009000030085a7 */ /* 0x000ea400080010ff */
[----:B--2---:R-:W-:Y:S05]  /*c5b0*/  @!P0 BRA `(.L_x_41) ;  /* 0xfffffffc00f08947 */ /* 0x004fea000383ffff */
[----:B------:R-:W-:Y:S05]  /*c5c0*/  BRA `(.L_x_190) ;  /* 0xffffff5c00a07947 */ /* 0x000fea000383ffff */
.L_x_45:
[----:B------:R-:W-:-:S07]  /*c5d0*/  MOV R0, UR4 ;  /* 0x0000000400007c02 */ /* 0x000fce0008000f00 */
.L_x_191:
[----:B-1----:R1:W2:Y:S02]  /*c5e0*/  SYNCS.PHASECHK.TRANS64.TRYWAIT P0, [R0+URZ], R2 ;  /* 0x00000002000075a7 */ /* 0x0022a400080011ff */
[----:B--2---:R-:W-:Y:S05]  /*c5f0*/  @!P0 NANOSLEEP.SYNCS 0x989680 ;  /* 0x009896800000895d */ /* 0x004fea0003900000 */
[----:B------:R-:W2:Y:S02]  /*c600*/  @!P0 SYNCS.PHASECHK.TRANS64 P0, [R0+URZ], R2 ;  /* 0x00000002000085a7 */ /* 0x000ea400080010ff */
[----:B--2---:R-:W-:Y:S05]  /*c610*/  @!P0 BRA `(.L_x_191) ;  /* 0xfffffffc00f08947 */ /* 0x004fea000383ffff */
[----:B------:R-:W-:Y:S05]  /*c620*/  BRA `(.L_x_192) ;  /* 0xffffff64004c7947 */ /* 0x000fea000383ffff */
.L_x_46:
[----:B------:R-:W-:-:S07]  /*c630*/  MOV R0, UR5 ;  /* 0x0000000500007c02 */ /* 0x000fce0008000f00 */
.L_x_193:
[----:B-1----:R1:W2:Y:S02]  /*c640*/  SYNCS.PHASECHK.TRANS64.TRYWAIT P0, [R0+URZ], R3 ;  /* 0x00000003000075a7 */ /* 0x0022a400080011ff */
[----:B--2---:R-:W-:Y:S05]  /*c650*/  @!P0 NANOSLEEP.SYNCS 0x989680 ;  /* 0x009896800000895d */ /* 0x004fea0003900000 */
[----:B------:R-:W2:Y:S02]  /*c660*/  @!P0 SYNCS.PHASECHK.TRANS64 P0, [R0+URZ], R3 ;  /* 0x00000003000085a7 */ /* 0x000ea400080010ff */
[----:B--2---:R-:W-:Y:S05]  /*c670*/  @!P0 BRA `(.L_x_193) ;  /* 0xfffffffc00f08947 */ /* 0x004fea000383ffff */
[----:B------:R-:W-:Y:S05]  /*c680*/  BRA `(.L_x_194) ;  /* 0xffffff6400587947 */ /* 0x000fea000383ffff */
.L_x_47:
[----:B------:R-:W-:-:S07]  /*c690*/  MOV R0, UR5 ;  /* 0x0000000500007c02 */ /* 0x000fce0008000f00 */
.L_x_195:
[----:B-1----:R1:W2:Y:S02]  /*c6a0*/  SYNCS.PHASECHK.TRANS64.TRYWAIT P0, [R0+URZ], R3 ;  /* 0x00000003000075a7 */ /* 0x0022a400080011ff */
[----:B--2---:R-:W-:Y:S05]  /*c6b0*/  @!P0 NANOSLEEP.SYNCS 0x989680 ;  /* 0x009896800000895d */ /* 0x004fea0003900000 */
[----:B------:R-:W2:Y:S02]  /*c6c0*/  @!P0 SYNCS.PHASECHK.TRANS64 P0, [R0+URZ], R3 ;  /* 0x00000003000085a7 */ /* 0x000ea400080010ff */
[----:B--2---:R-:W-:Y:S05]  /*c6d0*/  @!P0 BRA `(.L_x_195) ;  /* 0xfffffffc00f08947 */ /* 0x004fea000383ffff */
[----:B------:R-:W-:Y:S05]  /*c6e0*/  BRA `(.L_x_196) ;  /* 0xffffff6400647947 */ /* 0x000fea000383ffff */
.L_x_50:
[----:B-1----:R1:W2:Y:S02]  /*c6f0*/  SYNCS.PHASECHK.TRANS64.TRYWAIT P0, [R0+URZ+0xf0], R4 ;  /* 0x0000f004000075a7 */ /* 0x0022a400080011ff */
[----:B--2---:R-:W-:Y:S05]  /*c700*/  @!P0 NANOSLEEP.SYNCS 0x989680 ;  /* 0x009896800000895d */ /* 0x004fea0003900000 */
[----:B------:R-:W2:Y:S02]  /*c710*/  @!P0 SYNCS.PHASECHK.TRANS64 P0, [R0+URZ+0xf0], R4 ;  /* 0x0000f004000085a7 */ /* 0x000ea400080010ff */
[----:B--2---:R-:W-:Y:S05]  /*c720*/  @!P0 BRA `(.L_x_50) ;  /* 0xfffffffc00f08947 */ /* 0x004fea000383ffff */
[----:B------:R-:W-:Y:S05]  /*c730*/  BRA `(.L_x_197) ;  /* 0xffffff6400c07947 */ /* 0x000fea000383ffff */
.L_x_51:
[----:B------:R-:W-:-:S07]  /*c740*/  MOV R0, UR4 ;  /* 0x0000000400007c02 */ /* 0x000fce0008000f00 */
.L_x_198:
[----:B-1----:R1:W2:Y:S02]  /*c750*/  SYNCS.PHASECHK.TRANS64.TRYWAIT P0, [R0+URZ+0xa0], R5 ;  /* 0x0000a005000075a7 */ /* 0x0022a400080011ff */
[----:B--2---:R-:W-:Y:S05]  /*c760*/  @!P0 NANOSLEEP.SYNCS 0x989680 ;  /* 0x009896800000895d */ /* 0x004fea0003900000 */
[----:B------:R-:W2:Y:S02]  /*c770*/  @!P0 SYNCS.PHASECHK.TRANS64 P0, [R0+URZ+0xa0], R5 ;  /* 0x0000a005000085a7 */ /* 0x000ea400080010ff */
[----:B--2---:R-:W-:Y:S05]  /*c780*/  @!P0 BRA `(.L_x_198) ;  /* 0xfffffffc00f08947 */ /* 0x004fea000383ffff */
[----:B------:R-:W-:Y:S05]  /*c790*/  BRA `(.L_x_199) ;  /* 0xffffff6400d07947 */ /* 0x000fea000383ffff */
.L_x_52:
[----:B-1----:R1:W2:Y:S02]  /*c7a0*/  SYNCS.PHASECHK.TRANS64.TRYWAIT P1, [R0+URZ+0x90], R4 ;  /* 0x00009004000075a7 */ /* 0x0022a400080211ff */
[----:B--2---:R-:W-:Y:S05]  /*c7b0*/  @!P1 NANOSLEEP.SYNCS 0x989680 ;  /* 0x009896800000995d */ /* 0x004fea0003900000 */
[----:B------:R-:W2:Y:S02]  /*c7c0*/  @!P1 SYNCS.PHASECHK.TRANS64 P1, [R0+URZ+0x90], R4 ;  /* 0x00009004000095a7 */ /* 0x000ea400080210ff */
[----:B--2---:R-:W-:Y:S05]  /*c7d0*/  @!P1 BRA `(.L_x_52) ;  /* 0xfffffffc00f09947 */ /* 0x004fea000383ffff */
[----:B------:R-:W-:Y:S05]  /*c7e0*/  BRA `(.L_x_200) ;  /* 0xffffff6800007947 */ /* 0x000fea000383ffff */
.L_x_55:
[----:B------:R-:W-:-:S07]  /*c7f0*/  MOV R0, UR4 ;  /* 0x0000000400007c02 */ /* 0x000fce0008000f00 */
.L_x_201:
[----:B-1----:R1:W2:Y:S02]  /*c800*/  SYNCS.PHASECHK.TRANS64.TRYWAIT P0, [R0+URZ+0xa0], R2 ;  /* 0x0000a002000075a7 */ /* 0x0022a400080011ff */
[----:B--2---:R-:W-:Y:S05]  /*c810*/  @!P0 NANOSLEEP.SYNCS 0x989680 ;  /* 0x009896800000895d */ /* 0x004fea0003900000 */
[----:B------:R-:W2:Y:S02]  /*c820*/  @!P0 SYNCS.PHASECHK.TRANS64 P0, [R0+URZ+0xa0], R2 ;  /* 0x0000a002000085a7 */ /* 0x000ea400080010ff */
[----:B--2---:R-:W-:Y:S05]  /*c830*/  @!P0 BRA `(.L_x_201) ;  /* 0xfffffffc00f08947 */ /* 0x004fea000383ffff */
[----:B------:R-:W-:Y:S05]  /*c840*/  BRA `(.L_x_54) ;  /* 0xffffff6800547947 */ /* 0x000fea000383ffff */
.L_x_64:
[----:B-1----:R-:W-:-:S04]  /*c850*/  MOV R5, UR5 ;  /* 0x0000000500057c02 */ /* 0x002fc80008000f00 */
[----:B------:R1:W2:Y:S03]  /*c860*/  SYNCS.PHASECHK.TRANS64.TRYWAIT P0, [R5+URZ+0x8], R6 ;  /* 0x00000806050075a7 */ /* 0x0002a600080011ff */
[----:B--2---:R-:W-:Y:S05]  /*c870*/  @!P0 NANOSLEEP.SYNCS 0x989680 ;  /* 0x009896800000895d */ /* 0x004fea0003900000 */
[----:B------:R-:W2:Y:S02]  /*c880*/  @!P0 SYNCS.PHASECHK.TRANS64 P0, [R5+URZ+0x8], R6 ;  /* 0x00000806050085a7 */ /* 0x000ea400080010ff */
[----:B--2---:R-:W-:Y:S05]  /*c890*/  @!P0 BRA `(.L_x_64) ;  /* 0xfffffffc00ec8947 */ /* 0x004fea000383ffff */
[----:B------:R-:W-:Y:S05]  /*c8a0*/  BRA `(.L_x_63) ;  /* 0xffffff6c00087947 */ /* 0x000fea000383ffff */
.L_x_66:
[----:B------:R-:W-:Y:S01]  /*c8b0*/  BSSY B0, `(.L_x_202) ;  /* 0x0000006000007945 */ /* 0x000fe20003800000 */
[----:B------:R-:W-:-:S07]  /*c8c0*/  MOV R15, 0xffffffff ;  /* 0xffffffff000f7802 */ /* 0x000fce0000000f00 */
[----:B-1---5:R-:W-:Y:S05]  /*c8d0*/  WARPSYNC.COLLECTIVE R15, `(.L_x_203) ;  /* 0x000000000f0c7348 */ /* 0x022fea0003c00000 */
[----:B------:R-:W-:Y:S02]  /*c8e0*/  ELECT P6, UR79, PT ;  /* 0x00000000004f782f */ /* 0x000fe400038c0000 */
[----:B------:R-:W-:Y:S01]  /*c8f0*/  MOV R14, UR79 ;  /* 0x0000004f000e7c02 */ /* 0x000fe20008000f00 */
[----:B-1---5:R-:W-:Y:S10]  /*c900*/  ENDCOLLECTIVE ;  /* 0x000000000000791b */ /* 0x022ff40003800000 */
.L_x_203:
[----:B------:R-:W-:Y:S05]  /*c910*/  BSYNC B0 ;  /* 0x0000000000007941 */ /* 0x000fea0003800000 */
.L_x_202:
[----:B------:R-:W-:Y:S01]  /*c920*/  PLOP3.LUT P0, PT, P6, PT, PT, 0x80, 0x8 ;  /* 0x000000000008781c */ /* 0x000fe2000370f070 */
[----:B------:R-:W-:-:S12]  /*c930*/  BRA `(.L_x_204) ;  /* 0xffffff6c00347947 */ /* 0x000fd8000383ffff */
.L_x_68:
[----:B-1----:R-:W-:-:S04]  /*c940*/  MOV R3, UR5 ;  /* 0x0000000500037c02 */ /* 0x002fc80008000f00 */
[----:B------:R1:W2:Y:S03]  /*c950*/  SYNCS.PHASECHK.TRANS64.TRYWAIT P0, [R3+URZ+0x8], R4 ;  /* 0x00000804030075a7 */ /* 0x0002a600080011ff */
[----:B--2---:R-:W-:Y:S05]  /*c960*/  @!P0 NANOSLEEP.SYNCS 0x989680 ;  /* 0x009896800000895d */ /* 0x004fea0003900000 */
[----:B------:R-:W2:Y:S02]  /*c970*/  @!P0 SYNCS.PHASECHK.TRANS64 P0, [R3+URZ+0x8], R4 ;  /* 0x00000804030085a7 */ /* 0x000ea400080010ff */
[----:B--2---:R-:W-:Y:S05]  /*c980*/  @!P0 BRA `(.L_x_68) ;  /* 0xfffffffc00ec8947 */ /* 0x004fea000383ffff */
[----:B------:R-:W-:Y:S05]  /*c990*/  BRA `(.L_x_67) ;  /* 0xffffff6c00387947 */ /* 0x000fea000383ffff */
.L_x_69:
[----:B-1----:R1:W2:Y:S02]  /*c9a0*/  SYNCS.PHASECHK.TRANS64.TRYWAIT P0, [R0+URZ+0x90], R4 ;  /* 0x00009004000075a7 */ /* 0x0022a400080011ff */
[----:B--2---:R-:W-:Y:S05]  /*c9b0*/  @!P0 NANOSLEEP.SYNCS 0x989680 ;  /* 0x009896800000895d */ /* 0x004fea0003900000 */
[----:B------:R-:W2:Y:S02]  /*c9c0*/  @!P0 SYNCS.PHASECHK.TRANS64 P0, [R0+URZ+0x90], R4 ;  /* 0x00009004000085a7 */ /* 0x000ea400080010ff */
[----:B--2---:R-:W-:Y:S05]  /*c9d0*/  @!P0 BRA `(.L_x_69) ;  /* 0xfffffffc00f08947 */ /* 0x004fea000383ffff */
[----:B------:R-:W-:Y:S05]  /*c9e0*/  BRA `(.L_x_205) ;  /* 0xffffff7000447947 */ /* 0x000fea000383ffff */
.L_x_71:
[----:B------:R-:W-:-:S07]  /*c9f0*/  MOV R0, UR46 ;  /* 0x0000002e00007c02 */ /* 0x000fce0008000f00 */
.L_x_206:
[----:B-1----:R1:W2:Y:S02]  /*ca00*/  SYNCS.PHASECHK.TRANS64.TRYWAIT P0, [R0+URZ+0xd0], R4 ;  /* 0x0000d004000075a7 */ /* 0x0022a400080011ff */
[----:B--2---:R-:W-:Y:S05]  /*ca10*/  @!P0 NANOSLEEP.SYNCS 0x989680 ;  /* 0x009896800000895d */ /* 0x004fea0003900000 */
[----:B------:R-:W2:Y:S02]  /*ca20*/  @!P0 SYNCS.PHASECHK.TRANS64 P0, [R0+URZ+0xd0], R4 ;  /* 0x0000d004000085a7 */ /* 0x000ea400080010ff */
[----:B--2---:R-:W-:Y:S05]  /*ca30*/  @!P0 BRA `(.L_x_206) ;  /* 0xfffffffc00f08947 */ /* 0x004fea000383ffff */
[----:B------:R-:W-:Y:S05]  /*ca40*/  BRA `(.L_x_207) ;  /* 0xffffff7000907947 */ /* 0x000fea000383ffff */
.L_x_74:
[----:B------:R-:W-:Y:S07]  /*ca50*/  MOV R0, UR7 ;  /* 0x0000000700007c02 */ /* 0x000fee0008000f00 */
.L_x_208:
[----:B-1----:R1:W2:Y:S02]  /*ca60*/  SYNCS.PHASECHK.TRANS64.TRYWAIT P0, [R0+URZ], R4 ;  /* 0x00000004000075a7 */ /* 0x0022a400080011ff */
[----:B--2---:R-:W-:Y:S05]  /*ca70*/  @!P0 NANOSLEEP.SYNCS 0x989680 ;  /* 0x009896800000895d */ /* 0x004fea0003900000 */
[----:B------:R-:W2:Y:S02]  /*ca80*/  @!P0 SYNCS.PHASECHK.TRANS64 P0, [R0+URZ], R4 ;  /* 0x00000004000085a7 */ /* 0x000ea400080010ff */
[----:B--2---:R-:W-:Y:S05]  /*ca90*/  @!P0 BRA `(.L_x_208) ;  /* 0xfffffffc00f08947 */ /* 0x004fea000383ffff */
[----:B------:R-:W-:Y:S05]  /*caa0*/  BRA `(.L_x_73) ;  /* 0xffffff7000a47947 */ /* 0x000fea000383ffff */
.L_x_78:
[----:B-1----:R-:W-:-:S07]  /*cab0*/  MOV R0, UR4 ;  /* 0x0000000400007c02 */ /* 0x002fce0008000f00 */
.L_x_209:
[----:B-1----:R1:W2:Y:S02]  /*cac0*/  SYNCS.PHASECHK.TRANS64.TRYWAIT P0, [R0+URZ], R2 ;  /* 0x00000002000075a7 */ /* 0x0022a400080011ff */
[----:B--2---:R-:W-:Y:S05]  /*cad0*/  @!P0 NANOSLEEP.SYNCS 0x989680 ;  /* 0x009896800000895d */ /* 0x004fea0003900000 */
[----:B------:R-:W2:Y:S02]  /*cae0*/  @!P0 SYNCS.PHASECHK.TRANS64 P0, [R0+URZ], R2 ;  /* 0x00000002000085a7 */ /* 0x000ea400080010ff */
[----:B--2---:R-:W-:Y:S05]  /*caf0*/  @!P0 BRA `(.L_x_209) ;  /* 0xfffffffc00f08947 */ /* 0x004fea000383ffff */
[----:B------:R-:W-:Y:S05]  /*cb00*/  BRA `(.L_x_210) ;  /* 0xffffff7400e87947 */ /* 0x000fea000383ffff */
.L_x_79:
[----:B------:R-:W-:-:S07]  /*cb10*/  MOV R0, UR5 ;  /* 0x0000000500007c02 */ /* 0x000fce0008000f00 */
.L_x_211:
[----:B-1----:R1:W2:Y:S02]  /*cb20*/  SYNCS.PHASECHK.TRANS64.TRYWAIT P0, [R0+URZ], R3 ;  /* 0x00000003000075a7 */ /* 0x0022a400080011ff */
[----:B--2---:R-:W-:Y:S05]  /*cb30*/  @!P0 NANOSLEEP.SYNCS 0x989680 ;  /* 0x009896800000895d */ /* 0x004fea0003900000 */
[----:B------:R-:W2:Y:S02]  /*cb40*/  @!P0 SYNCS.PHASECHK.TRANS64 P0, [R0+URZ], R3 ;  /* 0x00000003000085a7 */ /* 0x000ea400080010ff */
[----:B--2---:R-:W-:Y:S05]  /*cb50*/  @!P0 BRA `(.L_x_211) ;  /* 0xfffffffc00f08947 */ /* 0x004fea000383ffff */
[----:B------:R-:W-:Y:S05]  /*cb60*/  BRA `(.L_x_212) ;  /* 0xffffff7400f47947 */ /* 0x000fea000383ffff */
.L_x_80:
[----:B------:R-:W-:-:S07]  /*cb70*/  MOV R0, UR5 ;  /* 0x0000000500007c02 */ /* 0x000fce0008000f00 */
.L_x_213:
[----:B-1----:R1:W2:Y:S02]  /*cb80*/  SYNCS.PHASECHK.TRANS64.TRYWAIT P0, [R0+URZ], R3 ;  /* 0x00000003000075a7 */ /* 0x0022a400080011ff */
[----:B--2---:R-:W-:Y:S05]  /*cb90*/  @!P0 NANOSLEEP.SYNCS 0x989680 ;  /* 0x009896800000895d */ /* 0x004fea0003900000 */
[----:B------:R-:W2:Y:S02]  /*cba0*/  @!P0 SYNCS.PHASECHK.TRANS64 P0, [R0+URZ], R3 ;  /* 0x00000003000085a7 */ /* 0x000ea400080010ff */
[----:B--2---:R-:W-:Y:S05]  /*cbb0*/  @!P0 BRA `(.L_x_213) ;  /* 0xfffffffc00f08947 */ /* 0x004fea000383ffff */
[----:B------:R-:W-:Y:S05]  /*cbc0*/  BRA `(.L_x_214) ;  /* 0xffffff7800007947 */ /* 0x000fea000383ffff */
.L_x_83:
[----:B------:R-:W-:-:S07]  /*cbd0*/  MOV R0, UR41 ;  /* 0x0000002900007c02 */ /* 0x000fce0008000f00 */
.L_x_215:
[----:B-1----:R1:W2:Y:S02]  /*cbe0*/  SYNCS.PHASECHK.TRANS64.TRYWAIT P1, [R0+URZ+0x110], R2 ;  /* 0x00011002000075a7 */ /* 0x0022a400080211ff */
[----:B--2---:R-:W-:Y:S05]  /*cbf0*/  @!P1 NANOSLEEP.SYNCS 0x989680 ;  /* 0x009896800000995d */ /* 0x004fea0003900000 */
[----:B------:R-:W2:Y:S02]  /*cc00*/  @!P1 SYNCS.PHASECHK.TRANS64 P1, [R0+URZ+0x110], R2 ;  /* 0x00011002000095a7 */ /* 0x000ea400080210ff */
[----:B--2---:R-:W-:Y:S05]  /*cc10*/  @!P1 BRA `(.L_x_215) ;  /* 0xfffffffc00f09947 */ /* 0x004fea000383ffff */
[----:B------:R-:W-:Y:S05]  /*cc20*/  BRA `(.L_x_216) ;  /* 0xffffff78004c7947 */ /* 0x000fea000383ffff */
.L_x_88:
[----:B--2---:R2:W3:Y:S02]  /*cc30*/  SYNCS.PHASECHK.TRANS64.TRYWAIT P0, [R12+URZ+0x90], R0 ;  /* 0x000090000c0075a7 */ /* 0x0044e400080011ff */
[----:B---3--:R-:W-:Y:S05]  /*cc40*/  @!P0 NANOSLEEP.SYNCS 0x989680 ;  /* 0x009896800000895d */ /* 0x008fea0003900000 */
[----:B------:R-:W3:Y:S02]  /*cc50*/  @!P0 SYNCS.PHASECHK.TRANS64 P0, [R12+URZ+0x90], R0 ;  /* 0x000090000c0085a7 */ /* 0x000ee400080010ff */
[----:B---3--:R-:W-:Y:S05]  /*cc60*/  @!P0 BRA `(.L_x_88) ;  /* 0xfffffffc00f08947 */ /* 0x008fea000383ffff */
[----:B------:R-:W-:Y:S05]  /*cc70*/  BRA `(.L_x_217) ;  /* 0xffffff7c006c7947 */ /* 0x000fea000383ffff */
.L_x_91:
[----:B-1----:R-:W-:Y:S07]  /*cc80*/  MOV R0, UR21 ;  /* 0x0000001500007c02 */ /* 0x002fee0008000f00 */
.L_x_218:
[----:B-1----:R1:W2:Y:S02]  /*cc90*/  SYNCS.PHASECHK.TRANS64.TRYWAIT P2, [R0+URZ+0x88], R6 ;  /* 0x00008806000075a7 */ /* 0x0022a400080411ff */
[----:B--2---:R-:W-:Y:S05]  /*cca0*/  @!P2 NANOSLEEP.SYNCS 0x989680 ;  /* 0x009896800000a95d */ /* 0x004fea0003900000 */
[----:B------:R-:W2:Y:S02]  /*ccb0*/  @!P2 SYNCS.PHASECHK.TRANS64 P2, [R0+URZ+0x88], R6 ;  /* 0x000088060000a5a7 */ /* 0x000ea400080410ff */
[----:B--2---:R-:W-:Y:S05]  /*ccc0*/  @!P2 BRA `(.L_x_218) ;  /* 0xfffffffc00f0a947 */ /* 0x004fea000383ffff */
[----:B------:R-:W-:Y:S05]  /*ccd0*/  BRA `(.L_x_90) ;  /* 0xffffff8000d87947 */ /* 0x000fea000383ffff */
.L_x_94:
[----:B------:R-:W-:Y:S07]  /*cce0*/  MOV R0, UR21 ;  /* 0x0000001500007c02 */ /* 0x000fee0008000f00 */
.L_x_219:
[----:B-1----:R1:W2:Y:S02]  /*ccf0*/  SYNCS.PHASECHK.TRANS64.TRYWAIT P0, [R0+URZ+0x60], R10 ;  /* 0x0000600a000075a7 */ /* 0x0022a400080011ff */
[----:B--2---:R-:W-:Y:S05]  /*cd00*/  @!P0 NANOSLEEP.SYNCS 0x989680 ;  /* 0x009896800000895d */ /* 0x004fea0003900000 */
[----:B------:R-:W2:Y:S02]  /*cd10*/  @!P0 SYNCS.PHASECHK.TRANS64 P0, [R0+URZ+0x60], R10 ;  /* 0x0000600a000085a7 */ /* 0x000ea400080010ff */
[----:B--2---:R-:W-:Y:S05]  /*cd20*/  @!P0 BRA `(.L_x_219) ;  /* 0xfffffffc00f08947 */ /* 0x004fea000383ffff */
[----:B------:R-:W-:Y:S05]  /*cd30*/  BRA `(.L_x_220) ;  /* 0xffffff8400347947 */ /* 0x000fea000383ffff */
.L_x_95:
[----:B------:R-:W-:Y:S07]  /*cd40*/  MOV R0, UR21 ;  /* 0x0000001500007c02 */ /* 0x000fee0008000f00 */
.L_x_221:
[----:B-1----:R1:W2:Y:S02]  /*cd50*/  SYNCS.PHASECHK.TRANS64.TRYWAIT P0, [R0+URZ+0x68], R10 ;  /* 0x0000680a000075a7 */ /* 0x0022a400080011ff */
[----:B--2---:R-:W-:Y:S05]  /*cd60*/  @!P0 NANOSLEEP.SYNCS 0x989680 ;  /* 0x009896800000895d */ /* 0x004fea0003900000 */
[----:B------:R-:W2:Y:S02]  /*cd70*/  @!P0 SYNCS.PHASECHK.TRANS64 P0, [R0+URZ+0x68], R10 ;  /* 0x0000680a000085a7 */ /* 0x000ea400080010ff */
[----:B--2---:R-:W-:Y:S05]  /*cd80*/  @!P0 BRA `(.L_x_221) ;  /* 0xfffffffc00f08947 */ /* 0x004fea000383ffff */
[----:B------:R-:W-:Y:S05]  /*cd90*/  BRA `(.L_x_222) ;  /* 0xffffff84008c7947 */ /* 0x000fea000383ffff */
.L_x_96:
[----:B------:R-:W-:Y:S07]  /*cda0*/  MOV R0, UR21 ;  /* 0x0000001500007c02 */ /* 0x000fee0008000f00 */
.L_x_223:
[----:B-1----:R1:W2:Y:S02]  /*cdb0*/  SYNCS.PHASECHK.TRANS64.TRYWAIT P0, [R0+URZ+0x70], R10 ;  /* 0x0000700a000075a7 */ /* 0x0022a400080011ff */
[----:B--2---:R-:W-:Y:S05]  /*cdc0*/  @!P0 NANOSLEEP.SYNCS 0x989680 ;  /* 0x009896800000895d */ /* 0x004fea0003900000 */
[----:B------:R-:W2:Y:S02]  /*cdd0*/  @!P0 SYNCS.PHASECHK.TRANS64 P0, [R0+URZ+0x70], R10 ;  /* 0x0000700a000085a7 */ /* 0x000ea400080010ff */
[----:B--2---:R-:W-:Y:S05]  /*cde0*/  @!P0 BRA `(.L_x_223) ;  /* 0xfffffffc00f08947 */ /* 0x004fea000383ffff */
[----:B------:R-:W-:Y:S05]  /*cdf0*/  BRA `(.L_x_224) ;  /* 0xffffff8400ec7947 */ /* 0x000fea000383ffff */
.L_x_97:
[----:B------:R-:W-:Y:S07]  /*ce00*/  MOV R0, UR21 ;  /* 0x0000001500007c02 */ /* 0x000fee0008000f00 */
.L_x_225:
[----:B-1----:R1:W2:Y:S02]  /*ce10*/  SYNCS.PHASECHK.TRANS64.TRYWAIT P0, [R0+URZ+0x78], R10 ;  /* 0x0000780a000075a7 */ /* 0x0022a400080011ff */
[----:B--2---:R-:W-:Y:S05]  /*ce20*/  @!P0 NANOSLEEP.SYNCS 0x989680 ;  /* 0x009896800000895d */ /* 0x004fea0003900000 */
[----:B------:R-:W2:Y:S02]  /*ce30*/  @!P0 SYNCS.PHASECHK.TRANS64 P0, [R0+URZ+0x78], R10 ;  /* 0x0000780a000085a7 */ /* 0x000ea400080010ff */
[----:B--2---:R-:W-:Y:S05]  /*ce40*/  @!P0 BRA `(.L_x_225) ;  /* 0xfffffffc00f08947 */ /* 0x004fea000383ffff */
[----:B------:R-:W-:Y:S05]  /*ce50*/  BRA `(.L_x_226) ;  /* 0xffffff8800487947 */ /* 0x000fea000383ffff */
.L_x_98:
[----:B------:R-:W-:Y:S07]  /*ce60*/  MOV R0, UR21 ;  /* 0x0000001500007c02 */ /* 0x000fee0008000f00 */
.L_x_227:
[----:B-1----:R1:W2:Y:S02]  /*ce70*/  SYNCS.PHASECHK.TRANS64.TRYWAIT P0, [R0+URZ+0x60], R9 ;  /* 0x00006009000075a7 */ /* 0x0022a400080011ff */
[----:B--2---:R-:W-:Y:S05]  /*ce80*/  @!P0 NANOSLEEP.SYNCS 0x989680 ;  /* 0x009896800000895d */ /* 0x004fea0003900000 */
[----:B------:R-:W2:Y:S02]  /*ce90*/  @!P0 SYNCS.PHASECHK.TRANS64 P0, [R0+URZ+0x60], R9 ;  /* 0x00006009000085a7 */ /* 0x000ea400080010ff */
[----:B--2---:R-:W-:Y:S05]  /*cea0*/  @!P0 BRA `(.L_x_227) ;  /* 0xfffffffc00f08947 */ /* 0x004fea000383ffff */
[----:B------:R-:W-:Y:S05]  /*ceb0*/  BRA `(.L_x_228) ;  /* 0xffffff8800ac7947 */ /* 0x000fea000383ffff */
.L_x_99:
[----:B------:R-:W-:Y:S07]  /*cec0*/  MOV R0, UR21 ;  /* 0x0000001500007c02 */ /* 0x000fee0008000f00 */
.L_x_229:
[----:B-1----:R1:W2:Y:S02]  /*ced0*/  SYNCS.PHASECHK.TRANS64.TRYWAIT P0, [R0+URZ+0x68], R9 ;  /* 0x00006809000075a7 */ /* 0x0022a400080011ff */
[----:B--2---:R-:W-:Y:S05]  /*cee0*/  @!P0 NANOSLEEP.SYNCS 0x989680 ;  /* 0x009896800000895d */ /* 0x004fea0003900000 */
[----:B------:R-:W2:Y:S02]  /*cef0*/  @!P0 SYNCS.PHASECHK.TRANS64 P0, [R0+URZ+0x68], R9 ;  /* 0x00006809000085a7 */ /* 0x000ea400080010ff */
[----:B--2---:R-:W-:Y:S05]  /*cf00*/  @!P0 BRA `(.L_x_229) ;  /* 0xfffffffc00f08947 */ /* 0x004fea000383ffff */
[----:B------:R-:W-:Y:S05]  /*cf10*/  BRA `(.L_x_230) ;  /* 0xffffff8c000c7947 */ /* 0x000fea000383ffff */
.L_x_100:
[----:B------:R-:W-:Y:S07]  /*cf20*/  MOV R0, UR21 ;  /* 0x0000001500007c02 */ /* 0x000fee0008000f00 */
.L_x_231:
[----:B-1----:R1:W2:Y:S02]  /*cf30*/  SYNCS.PHASECHK.TRANS64.TRYWAIT P0, [R0+URZ+0x70], R9 ;  /* 0x00007009000075a7 */ /* 0x0022a400080011ff */
[----:B--2---:R-:W-:Y:S05]  /*cf40*/  @!P0 NANOSLEEP.SYNCS 0x989680 ;  /* 0x009896800000895d */ /* 0x004fea0003900000 */
[----:B------:R-:W2:Y:S02]  /*cf50*/  @!P0 SYNCS.PHASECHK.TRANS64 P0, [R0+URZ+0x70], R9 ;  /* 0x00007009000085a7 */ /* 0x000ea400080010ff */
[----:B--2---:R-:W-:Y:S05]  /*cf60*/  @!P0 BRA `(.L_x_231) ;  /* 0xfffffffc00f08947 */ /* 0x004fea000383ffff */
[----:B------:R-:W-:Y:S05]  /*cf70*/  BRA `(.L_x_232) ;  /* 0xffffff8c006c7947 */ /* 0x000fea000383ffff */
.L_x_101:
[----:B------:R-:W-:Y:S07]  /*cf80*/  MOV R0, UR21 ;  /* 0x0000001500007c02 */ /* 0x000fee0008000f00 */
.L_x_233:
[----:B-1----:R1:W2:Y:S02]  /*cf90*/  SYNCS.PHASECHK.TRANS64.TRYWAIT P0, [R0+URZ+0x78], R9 ;  /* 0x00007809000075a7 */ /* 0x0022a400080011ff */
[----:B--2---:R-:W-:Y:S05]  /*cfa0*/  @!P0 NANOSLEEP.SYNCS 0x989680 ;  /* 0x009896800000895d */ /* 0x004fea0003900000 */
[----:B------:R-:W2:Y:S02]  /*cfb0*/  @!P0 SYNCS.PHASECHK.TRANS64 P0, [R0+URZ+0x78], R9 ;  /* 0x00007809000085a7 */ /* 0x000ea400080010ff */
[----:B--2---:R-:W-:Y:S05]  /*cfc0*/  @!P0 BRA `(.L_x_233) ;  /* 0xfffffffc00f08947 */ /* 0x004fea000383ffff */
[----:B------:R-:W-:Y:S05]  /*cfd0*/  BRA `(.L_x_234) ;  /* 0xffffff8c00c87947 */ /* 0x000fea000383ffff */
.L_x_103:
[----:B------:R-:W-:-:S07]  /*cfe0*/  MOV R0, UR21 ;  /* 0x0000001500007c02 */ /* 0x000fce0008000f00 */
.L_x_235:
[----:B-1----:R1:W3:Y:S02]  /*cff0*/  SYNCS.PHASECHK.TRANS64.TRYWAIT P0, [R0+URZ+0x60], R10 ;  /* 0x0000600a000075a7 */ /* 0x0022e400080011ff */
[----:B---3--:R-:W-:Y:S05]  /*d000*/  @!P0 NANOSLEEP.SYNCS 0x989680 ;  /* 0x009896800000895d */ /* 0x008fea0003900000 */
[----:B------:R-:W3:Y:S02]  /*d010*/  @!P0 SYNCS.PHASECHK.TRANS64 P0, [R0+URZ+0x60], R10 ;  /* 0x0000600a000085a7 */ /* 0x000ee400080010ff */
[----:B---3--:R-:W-:Y:S05]  /*d020*/  @!P0 BRA `(.L_x_235) ;  /* 0xfffffffc00f08947 */ /* 0x008fea000383ffff */
[----:B------:R-:W-:Y:S05]  /*d030*/  BRA `(.L_x_236) ;  /* 0xffffff9000507947 */ /* 0x000fea000383ffff */
.L_x_104:
[----:B-1----:R-:W-:-:S07]  /*d040*/  MOV R0, UR21 ;  /* 0x0000001500007c02 */ /* 0x002fce0008000f00 */
.L_x_237:
[----:B-1----:R1:W3:Y:S02]  /*d050*/  SYNCS.PHASECHK.TRANS64.TRYWAIT P0, [R0+URZ+0x68], R10 ;  /* 0x0000680a000075a7 */ /* 0x0022e400080011ff */
[----:B---3--:R-:W-:Y:S05]  /*d060*/  @!P0 NANOSLEEP.SYNCS 0x989680 ;  /* 0x009896800000895d */ /* 0x008fea0003900000 */
[----:B------:R-:W3:Y:S02]  /*d070*/  @!P0 SYNCS.PHASECHK.TRANS64 P0, [R0+URZ+0x68], R10 ;  /* 0x0000680a000085a7 */ /* 0x000ee400080010ff */
[----:B---3--:R-:W-:Y:S05]  /*d080*/  @!P0 BRA `(.L_x_237) ;  /* 0xfffffffc00f08947 */ /* 0x008fea000383ffff */
[----:B------:R-:W-:Y:S05]  /*d090*/  BRA `(.L_x_238) ;  /* 0xffffff9000407947 */ /* 0x000fea000383ffff */
.L_x_105:
[----:B------:R-:W-:-:S07]  /*d0a0*/  MOV R2, UR21 ;  /* 0x0000001500027c02 */ /* 0x000fce0008000f00 */
.L_x_239:
[----:B-1----:R1:W3:Y:S02]  /*d0b0*/  SYNCS.PHASECHK.TRANS64.TRYWAIT P0, [R2+URZ+0x70], R10 ;  /* 0x0000700a020075a7 */ /* 0x0022e400080011ff */
[----:B---3--:R-:W-:Y:S05]  /*d0c0*/  @!P0 NANOSLEEP.SYNCS 0x989680 ;  /* 0x009896800000895d */ /* 0x008fea0003900000 */
[----:B------:R-:W3:Y:S02]  /*d0d0*/  @!P0 SYNCS.PHASECHK.TRANS64 P0, [R2+URZ+0x70], R10 ;  /* 0x0000700a020085a7 */ /* 0x000ee400080010ff */
[----:B---3--:R-:W-:Y:S05]  /*d0e0*/  @!P0 BRA `(.L_x_239) ;  /* 0xfffffffc00f08947 */ /* 0x008fea000383ffff */
[----:B------:R-:W-:Y:S05]  /*d0f0*/  BRA `(.L_x_240) ;  /* 0xffffff9000347947 */ /* 0x000fea000383ffff */
.L_x_107:
[----:B-1----:R1:W2:Y:S02]  /*d100*/  SYNCS.PHASECHK.TRANS64.TRYWAIT P0, [R0+URZ+0x90], R2 ;  /* 0x00009002000075a7 */ /* 0x0022a400080011ff */
[----:B--2---:R-:W-:Y:S05]  /*d110*/  @!P0 NANOSLEEP.SYNCS 0x989680 ;  /* 0x009896800000895d */ /* 0x004fea0003900000 */
[----:B------:R-:W2:Y:S02]  /*d120*/  @!P0 SYNCS.PHASECHK.TRANS64 P0, [R0+URZ+0x90], R2 ;  /* 0x00009002000085a7 */ /* 0x000ea400080010ff */
[----:B--2---:R-:W-:Y:S05]  /*d130*/  @!P0 BRA `(.L_x_107) ;  /* 0xfffffffc00f08947 */ /* 0x004fea000383ffff */
[----:B------:R-:W-:Y:S05]  /*d140*/  BRA `(.L_x_241) ;  /* 0xffffff94000c7947 */ /* 0x000fea000383ffff */
.L_x_118:
[----:B-1----:R-:W-:Y:S04]  /*d150*/  MOV R2, UR43 ;  /* 0x0000002b00027c02 */ /* 0x002fe80008000f00 */
[----:B------:R1:W3:Y:S03]  /*d160*/  SYNCS.PHASECHK.TRANS64.TRYWAIT P1, [R2+URZ+0x40], R3 ;  /* 0x00004003020075a7 */ /* 0x0002e600080211ff */
[----:B---3--:R-:W-:Y:S05]  /*d170*/  @!P1 NANOSLEEP.SYNCS 0x989680 ;  /* 0x009896800000995d */ /* 0x008fea0003900000 */
[----:B------:R-:W3:Y:S02]  /*d180*/  @!P1 SYNCS.PHASECHK.TRANS64 P1, [R2+URZ+0x40], R3 ;  /* 0x00004003020095a7 */ /* 0x000ee400080210ff */
[----:B---3--:R-:W-:Y:S05]  /*d190*/  @!P1 BRA `(.L_x_118) ;  /* 0xfffffffc00ec9947 */ /* 0x008fea000383ffff */
[----:B------:R-:W-:Y:S05]  /*d1a0*/  BRA `(.L_x_117) ;  /* 0xffffffa000807947 */ /* 0x000fea000383ffff */
.L_x_120:
[----:B-1----:R1:W4:Y:S02]  /*d1b0*/  SYNCS.PHASECHK.TRANS64.TRYWAIT P0, [R73+URZ+0xb0], R0 ;  /* 0x0000b000490075a7 */ /* 0x00232400080011ff */
[----:B----4-:R-:W-:Y:S05]  /*d1c0*/  @!P0 NANOSLEEP.SYNCS 0x989680 ;  /* 0x009896800000895d */ /* 0x010fea0003900000 */
[----:B------:R-:W4:Y:S02]  /*d1d0*/  @!P0 SYNCS.PHASECHK.TRANS64 P0, [R73+URZ+0xb0], R0 ;  /* 0x0000b000490085a7 */ /* 0x000f2400080010ff */
[----:B----4-:R-:W-:Y:S05]  /*d1e0*/  @!P0 BRA `(.L_x_120) ;  /* 0xfffffffc00f08947 */ /* 0x010fea000383ffff */
[----:B------:R-:W-:Y:S05]  /*d1f0*/  BRA `(.L_x_119) ;  /* 0xffffffa000a87947 */ /* 0x000fea000383ffff */
.L_x_129:
[----:B-1----:R1:W2:Y:S02]  /*d200*/  SYNCS.PHASECHK.TRANS64.TRYWAIT P0, [R2+URZ+0x40], R0 ;  /* 0x00004000020075a7 */ /* 0x0022a400080011ff */
[----:B--2---:R-:W-:Y:S05]  /*d210*/  @!P0 NANOSLEEP.SYNCS 0x989680 ;  /* 0x009896800000895d */ /* 0x004fea0003900000 */
[----:B------:R-:W2:Y:S02]  /*d220*/  @!P0 SYNCS.PHASECHK.TRANS64 P0, [R2+URZ+0x40], R0 ;  /* 0x00004000020085a7 */ /* 0x000ea400080010ff */
[----:B--2---:R-:W-:Y:S05]  /*d230*/  @!P0 BRA `(.L_x_129) ;  /* 0xfffffffc00f08947 */ /* 0x004fea000383ffff */
[----:B------:R-:W-:Y:S05]  /*d240*/  BRA `(.L_x_128) ;  /* 0xffffffa800d47947 */ /* 0x000fea000383ffff */
.L_x_137:
[----:B-1----:R1:W2:Y:S02]  /*d250*/  SYNCS.PHASECHK.TRANS64.TRYWAIT P0, [R0+URZ+0x40], R6 ;  /* 0x00004006000075a7 */ /* 0x0022a400080011ff */
[----:B--2---:R-:W-:Y:S05]  /*d260*/  @!P0 NANOSLEEP.SYNCS 0x989680 ;  /* 0x009896800000895d */ /* 0x004fea0003900000 */
[----:B------:R-:W2:Y:S02]  /*d270*/  @!P0 SYNCS.PHASECHK.TRANS64 P0, [R0+URZ+0x40], R6 ;  /* 0x00004006000085a7 */ /* 0x000ea400080010ff */
[----:B--2---:R-:W-:Y:S05]  /*d280*/  @!P0 BRA `(.L_x_137) ;  /* 0xfffffffc00f08947 */ /* 0x004fea000383ffff */
[----:B------:R-:W-:Y:S05]  /*d290*/  BRA `(.L_x_136) ;  /* 0xffffffb400287947 */ /* 0x000fea000383ffff */
.L_x_145:
[----:B-1----:R1:W2:Y:S02]  /*d2a0*/  SYNCS.PHASECHK.TRANS64.TRYWAIT P0, [R0+URZ+0x40], R6 ;  /* 0x00004006000075a7 */ /* 0x0022a400080011ff */
[----:B--2---:R-:W-:Y:S05]  /*d2b0*/  @!P0 NANOSLEEP.SYNCS 0x989680 ;  /* 0x009896800000895d */ /* 0x004fea0003900000 */
[----:B------:R-:W2:Y:S02]  /*d2c0*/  @!P0 SYNCS.PHASECHK.TRANS64 P0, [R0+URZ+0x40], R6 ;  /* 0x00004006000085a7 */ /* 0x000ea400080010ff */
[----:B--2---:R-:W-:Y:S05]  /*d2d0*/  @!P0 BRA `(.L_x_145) ;  /* 0xfffffffc00f08947 */ /* 0x004fea000383ffff */
[----:B------:R-:W-:Y:S05]  /*d2e0*/  BRA `(.L_x_144) ;  /* 0xffffffbc00807947 */ /* 0x000fea000383ffff */
.L_x_153:
[----:B-1----:R1:W2:Y:S02]  /*d2f0*/  SYNCS.PHASECHK.TRANS64.TRYWAIT P0, [R0+URZ+0x40], R6 ;  /* 0x00004006000075a7 */ /* 0x0022a400080011ff */
[----:B--2---:R-:W-:Y:S05]  /*d300*/  @!P0 NANOSLEEP.SYNCS 0x989680 ;  /* 0x009896800000895d */ /* 0x004fea0003900000 */
[----:B------:R-:W2:Y:S02]  /*d310*/  @!P0 SYNCS.PHASECHK.TRANS64 P0, [R0+URZ+0x40], R6 ;  /* 0x00004006000085a7 */ /* 0x000ea400080010ff */
[----:B--2---:R-:W-:Y:S05]  /*d320*/  @!P0 BRA `(.L_x_153) ;  /* 0xfffffffc00f08947 */ /* 0x004fea000383ffff */
[----:B------:R-:W-:Y:S05]  /*d330*/  BRA `(.L_x_152) ;  /* 0xffffffc400e47947 */ /* 0x000fea000383ffff */
.L_x_161:
[----:B-1----:R1:W2:Y:S02]  /*d340*/  SYNCS.PHASECHK.TRANS64.TRYWAIT P0, [R0+URZ+0x40], R6 ;  /* 0x00004006000075a7 */ /* 0x0022a400080011ff */
[----:B--2---:R-:W-:Y:S05]  /*d350*/  @!P0 NANOSLEEP.SYNCS 0x989680 ;  /* 0x009896800000895d */ /* 0x004fea0003900000 */
[----:B------:R-:W2:Y:S02]  /*d360*/  @!P0 SYNCS.PHASECHK.TRANS64 P0, [R0+URZ+0x40], R6 ;  /* 0x00004006000085a7 */ /* 0x000ea400080010ff */
[----:B--2---:R-:W-:Y:S05]  /*d370*/  @!P0 BRA `(.L_x_161) ;  /* 0xfffffffc00f08947 */ /* 0x004fea000383ffff */
[----:B------:R-:W-:Y:S05]  /*d380*/  BRA `(.L_x_160) ;  /* 0xffffffd000547947 */ /* 0x000fea000383ffff */
.L_x_169:
[----:B-1----:R1:W2:Y:S02]  /*d390*/  SYNCS.PHASECHK.TRANS64.TRYWAIT P0, [R0+URZ+0x40], R6 ;  /* 0x00004006000075a7 */ /* 0x0022a400080011ff */
[----:B--2---:R-:W-:Y:S05]  /*d3a0*/  @!P0 NANOSLEEP.SYNCS 0x989680 ;  /* 0x009896800000895d */ /* 0x004fea0003900000 */
[----:B------:R-:W2:Y:S02]  /*d3b0*/  @!P0 SYNCS.PHASECHK.TRANS64 P0, [R0+URZ+0x40], R6 ;  /* 0x00004006000085a7 */ /* 0x000ea400080010ff */
[----:B--2---:R-:W-:Y:S05]  /*d3c0*/  @!P0 BRA `(.L_x_169) ;  /* 0xfffffffc00f08947 */ /* 0x004fea000383ffff */
[----:B------:R-:W-:Y:S05]  /*d3d0*/  BRA `(.L_x_168) ;  /* 0xffffffd800bc7947 */ /* 0x000fea000383ffff */
.L_x_177:
[----:B-1----:R1:W2:Y:S02]  /*d3e0*/  SYNCS.PHASECHK.TRANS64.TRYWAIT P0, [R0+URZ+0x40], R76 ;  /* 0x0000404c000075a7 */ /* 0x0022a400080011ff */
[----:B--2---:R-:W-:Y:S05]  /*d3f0*/  @!P0 NANOSLEEP.SYNCS 0x989680 ;  /* 0x009896800000895d */ /* 0x004fea0003900000 */
[----:B------:R-:W2:Y:S02]  /*d400*/  @!P0 SYNCS.PHASECHK.TRANS64 P0, [R0+URZ+0x40], R76 ;  /* 0x0000404c000085a7 */ /* 0x000ea400080010ff */
[----:B--2---:R-:W-:Y:S05]  /*d410*/  @!P0 BRA `(.L_x_177) ;  /* 0xfffffffc00f08947 */ /* 0x004fea000383ffff */
[----:B------:R-:W-:Y:S05]  /*d420*/  BRA `(.L_x_176) ;  /* 0xffffffe400247947 */ /* 0x000fea000383ffff */
        .weak           $__internal_0_$__cuda_sm10x_tcgen05_guardrail_trap_col_being_dealloced_not_returned_by_alloc
        .type           $__internal_0_$__cuda_sm10x_tcgen05_guardrail_trap_col_being_dealloced_not_returned_by_alloc,@function
        .size           $__internal_0_$__cuda_sm10x_tcgen05_guardrail_trap_col_being_dealloced_not_returned_by_alloc,($__internal_1_$__cuda_sm10x_tcgen05_guardrail_trap_phase_invalid_during_alloc - $__internal_0_$__cuda_sm10x_tcgen05_guardrail_trap_col_being_dealloced_not_returned_by_alloc)
$__internal_0_$__cuda_sm10x_tcgen05_guardrail_trap_col_being_dealloced_not_returned_by_alloc:
[----:B------:R-:W-:Y:S05]  /*d430*/  BPT.TRAP 0x1 ;  /* 0x000000040000795c */ /* 0x000fea0000300000 */
[----:B------:R-:W-:-:S04]  /*d440*/  HFMA2 R3, -RZ, RZ, 0, 0 ;  /* 0x00000000ff037431 */ /* 0x000fc800000001ff */
[----:B------:R-:W-:Y:S05]  /*d450*/  RET.REL.NODEC R2 `(_ZN7cutlass13device_kernelINS_4gemm6kernel13GemmUniversalIN4cute5tupleIJiiiiEEENS1_10collective13CollectiveMmaINS1_35MainloopSm100TmaUmmaWarpSpecializedILi4ELi2ELi4ENS5_IJNS4_1CILi2EEESB_NSA_ILi1EEEEEEEENS5_IJNSA_ILi128EEENSA_ILi256EEENSA_ILi64EEEEEENS_10tfloat32_tENS5_IJlSC_lEEESJ_SK_NS4_8TiledMMAINS4_8MMA_AtomIJNS4_23SM100_MMA_TF32_2x1SM_SSISJ_SJ_fLi128ELi256ELNS4_4UMMA5MajorE0ELSP_0ELNSO_7ScaleInE0ELSQ_0EEEEEENS4_6LayoutINS5_IJSC_SC_SC_EEENS5_IJNSA_ILi0EEESV_SV_EEEEENS5_IJNS4_10UnderscoreESY_SY_EEEEENS4_28SM100_TMA_2SM_LOAD_MULTICASTENS4_14ComposedLayoutINS4_7SwizzleILi3ELi4ELi3EEENS4_18smem_ptr_flag_bitsILi32EEENST_INS5_IJNSA_ILi8EEENSA_ILi32EEEEEENS5_IJS18_SC_EEEEEEEvNS4_8identityENS4_18SM100_TMA_2SM_LOADES1C_vS1D_EENS_8epilogue10collective18CollectiveEpilogueINS1G_23Sm100TmaWarpSpecializedILi4ELi2ELi16ELb1ELb0EEEJNS5_IJSH_SG_SH_EEENS5_IJNST_ISH_SC_EENST_INS5_IJNSA_ILi16EEESB_EEENS5_IJSC_SF_EEEEEEEESJ_SK_SJ_SK_NS1G_6fusion15FusionCallbacksIS1K_NS1S_17LinearCombinationISJ_fSJ_fLNS_15FloatRoundStyleE2EEES1L_S1R_JEEENS4_5SM1004TMEM4LOAD26SM100_TMEM_LOAD_32dp32b16xENS4_13SM90_TMA_LOADENS12_INS13_ILi2ELi4ELi3EEES16_NST_INS5_IJS17_S1N_EEENS5_IJS1N_SC_EEEEEEENS4_39AutoVectorizingCopyWithAssumedAlignmentILi128EEENS4_14SM90_TMA_STOREES27_S29_S29_EEEvvEEEEvNT_6ParamsE) ;  /* 0xffffff2802e87950 */ /* 0x000fea0003c3ffff */
        .weak           $__internal_1_$__cuda_sm10x_tcgen05_guardrail_trap_phase_invalid_during_alloc
        .type           $__internal_1_$__cuda_sm10x_tcgen05_guardrail_trap_phase_invalid_during_alloc,@function
        .size           $__internal_1_$__cuda_sm10x_tcgen05_guardrail_trap_phase_invalid_during_alloc,($__internal_2_$__cuda_sm10x_tcgen05_guardrail_trap_unallocated_columns_being_dealloced - $__internal_1_$__cuda_sm10x_tcgen05_guardrail_trap_phase_invalid_during_alloc)
$__internal_1_$__cuda_sm10x_tcgen05_guardrail_trap_phase_invalid_during_alloc:
[----:B------:R-:W-:Y:S05]  /*d460*/  BPT.TRAP 0x1 ;  /* 0x000000040000795c */ /* 0x000fea0000300000 */
[----:B------:R-:W-:-:S04]  /*d470*/  MOV R5, 0x0 ;  /* 0x0000000000057802 */ /* 0x000fc80000000f00 */
[----:B------:R-:W-:Y:S05]  /*d480*/  RET.REL.NODEC R4 `(_ZN7cutlass13device_kernelINS_4gemm6kernel13GemmUniversalIN4cute5tupleIJiiiiEEENS1_10collective13CollectiveMmaINS1_35MainloopSm100TmaUmmaWarpSpecializedILi4ELi2ELi4ENS5_IJNS4_1CILi2EEESB_NSA_ILi1EEEEEEEENS5_IJNSA_ILi128EEENSA_ILi256EEENSA_ILi64EEEEEENS_10tfloat32_tENS5_IJlSC_lEEESJ_SK_NS4_8TiledMMAINS4_8MMA_AtomIJNS4_23SM100_MMA_TF32_2x1SM_SSISJ_SJ_fLi128ELi256ELNS4_4UMMA5MajorE0ELSP_0ELNSO_7ScaleInE0ELSQ_0EEEEEENS4_6LayoutINS5_IJSC_SC_SC_EEENS5_IJNSA_ILi0EEESV_SV_EEEEENS5_IJNS4_10UnderscoreESY_SY_EEEEENS4_28SM100_TMA_2SM_LOAD_MULTICASTENS4_14ComposedLayoutINS4_7SwizzleILi3ELi4ELi3EEENS4_18smem_ptr_flag_bitsILi32EEENST_INS5_IJNSA_ILi8EEENSA_ILi32EEEEEENS5_IJS18_SC_EEEEEEEvNS4_8identityENS4_18SM100_TMA_2SM_LOADES1C_vS1D_EENS_8epilogue10collective18CollectiveEpilogueINS1G_23Sm100TmaWarpSpecializedILi4ELi2ELi16ELb1ELb0EEEJNS5_IJSH_SG_SH_EEENS5_IJNST_ISH_SC_EENST_INS5_IJNSA_ILi16EEESB_EEENS5_IJSC_SF_EEEEEEEESJ_SK_SJ_SK_NS1G_6fusion15FusionCallbacksIS1K_NS1S_17LinearCombinationISJ_fSJ_fLNS_15FloatRoundStyleE2EEES1L_S1R_JEEENS4_5SM1004TMEM4LOAD26SM100_TMEM_LOAD_32dp32b16xENS4_13SM90_TMA_LOADENS12_INS13_ILi2ELi4ELi3EEES16_NST_INS5_IJS17_S1N_EEENS5_IJS1N_SC_EEEEEEENS4_39AutoVectorizingCopyWithAssumedAlignmentILi128EEENS4_14SM90_TMA_STOREES27_S29_S29_EEEvvEEEEvNT_6ParamsE) ;  /* 0xffffff2804dc7950 */ /* 0x000fea0003c3ffff */
        .weak           $__internal_2_$__cuda_sm10x_tcgen05_guardrail_trap_unallocated_columns_being_dealloced
        .type           $__internal_2_$__cuda_sm10x_tcgen05_guardrail_trap_unallocated_columns_being_dealloced,@function
        .size           $__internal_2_$__cuda_sm10x_tcgen05_guardrail_trap_unallocated_columns_being_dealloced,(.L_x_243 - $__internal_2_$__cuda_sm10x_tcgen05_guardrail_trap_unallocated_columns_being_dealloced)
$__internal_2_$__cuda_sm10x_tcgen05_guardrail_trap_unallocated_columns_being_dealloced:
[----:B------:R-:W-:Y:S05]  /*d490*/  BPT.TRAP 0x1 ;  /* 0x000000040000795c */ /* 0x000fea0000300000 */
[----:B------:R-:W-:-:S04]  /*d4a0*/  HFMA2 R3, -RZ, RZ, 0, 0 ;  /* 0x00000000ff037431 */ /* 0x000fc800000001ff */
[----:B------:R-:W-:Y:S05]  /*d4b0*/  RET.REL.NODEC R2 `(_ZN7cutlass13device_kernelINS_4gemm6kernel13GemmUniversalIN4cute5tupleIJiiiiEEENS1_10collective13CollectiveMmaINS1_35MainloopSm100TmaUmmaWarpSpecializedILi4ELi2ELi4ENS5_IJNS4_1CILi2EEESB_NSA_ILi1EEEEEEEENS5_IJNSA_ILi128EEENSA_ILi256EEENSA_ILi64EEEEEENS_10tfloat32_tENS5_IJlSC_lEEESJ_SK_NS4_8TiledMMAINS4_8MMA_AtomIJNS4_23SM100_MMA_TF32_2x1SM_SSISJ_SJ_fLi128ELi256ELNS4_4UMMA5MajorE0ELSP_0ELNSO_7ScaleInE0ELSQ_0EEEEEENS4_6LayoutINS5_IJSC_SC_SC_EEENS5_IJNSA_ILi0EEESV_SV_EEEEENS5_IJNS4_10UnderscoreESY_SY_EEEEENS4_28SM100_TMA_2SM_LOAD_MULTICASTENS4_14ComposedLayoutINS4_7SwizzleILi3ELi4ELi3EEENS4_18smem_ptr_flag_bitsILi32EEENST_INS5_IJNSA_ILi8EEENSA_ILi32EEEEEENS5_IJS18_SC_EEEEEEEvNS4_8identityENS4_18SM100_TMA_2SM_LOADES1C_vS1D_EENS_8epilogue10collective18CollectiveEpilogueINS1G_23Sm100TmaWarpSpecializedILi4ELi2ELi16ELb1ELb0EEEJNS5_IJSH_SG_SH_EEENS5_IJNST_ISH_SC_EENST_INS5_IJNSA_ILi16EEESB_EEENS5_IJSC_SF_EEEEEEEESJ_SK_SJ_SK_NS1G_6fusion15FusionCallbacksIS1K_NS1S_17LinearCombinationISJ_fSJ_fLNS_15FloatRoundStyleE2EEES1L_S1R_JEEENS4_5SM1004TMEM4LOAD26SM100_TMEM_LOAD_32dp32b16xENS4_13SM90_TMA_LOADENS12_INS13_ILi2ELi4ELi3EEES16_NST_INS5_IJS17_S1N_EEENS5_IJS1N_SC_EEEEEEENS4_39AutoVectorizingCopyWithAssumedAlignmentILi128EEENS4_14SM90_TMA_STOREES27_S29_S29_EEEvvEEEEvNT_6ParamsE) ;  /* 0xffffff2802d07950 */ /* 0x000fea0003c3ffff */
.L_x_242:
[----:B------:R-:W-:-:S00]  /*d4c0*/  BRA `(.L_x_242) ;  /* 0xfffffffc00fc7947 */ /* 0x000fc0000383ffff */
[----:B------:R-:W-:-:S00]  /*d4d0*/  NOP ;  /* 0x0000000000007918 */ /* 0x000fc00000000000 */
        /* <DEDUP_REMOVED lines=10> */
.L_x_243:


//--------------------- .nv.global.init           --------------------------
	.section	.nv.global.init,"aw",@progbits
.nv.global.init:
	.type		$str$27,@object
	.size		$str$27,($str$28 - $str$27)
$str$27:
        /*0000*/ 	.byte	0x28, 0x61, 0x64, 0x64, 0x72, 0x65, 0x73, 0x73, 0x20, 0x26, 0x20, 0x6d, 0x61, 0x73, 0x6b, 0x29
        /*0010*/ 	.byte	0x20, 0x3d, 0x3d, 0x20, 0x30, 0x00
	.type		$str$28,@object
	.size		$str$28,($str$26 - $str$28)
$str$28:
        /*0016*/ 	.byte	0x2f, 0x74, 0x6d, 0x70, 0x2f, 0x63, 0x75, 0x74, 0x6c, 0x61, 0x73, 0x73, 0x5f, 0x73, 0x77, 0x65
        /*0026*/ 	.byte	0x65, 0x70, 0x5f, 0x73, 0x72, 0x63, 0x2f, 0x69, 0x6e, 0x63, 0x6c, 0x75, 0x64, 0x65, 0x2f, 0x63
        /*0036*/ 	.byte	0x75, 0x74, 0x65, 0x2f, 0x70, 0x6f, 0x69, 0x6e, 0x74, 0x65, 0x72, 0x5f, 0x66, 0x6c, 0x61, 0x67
        /*0046*/ 	.byte	0x67, 0x65, 0x64, 0x2e, 0x68, 0x70, 0x70, 0x00
	.type		$str$26,@object
	.size		$str$26,($str$25 - $str$26)
$str$26:
        /*004e*/ 	.byte	0x2f, 0x74, 0x6d, 0x70, 0x2f, 0x63, 0x75, 0x74, 0x6c, 0x61, 0x73, 0x73, 0x5f, 0x73, 0x77, 0x65
        /*005e*/ 	.byte	0x65, 0x70, 0x5f, 0x73, 0x72, 0x63, 0x2f, 0x69, 0x6e, 0x63, 0x6c, 0x75, 0x64, 0x65, 0x2f, 0x63
        /*006e*/ 	.byte	0x75, 0x74, 0x65, 0x2f, 0x61, 0x74, 0x6f, 0x6d, 0x2f, 0x63, 0x6f, 0x70, 0x79, 0x5f, 0x74, 0x72
        /*007e*/ 	.byte	0x61, 0x69, 0x74, 0x73, 0x5f, 0x73, 0x6d, 0x31, 0x30, 0x30, 0x2e, 0x68, 0x70, 0x70, 0x00
	.type		$str$25,@object
	.size		$str$25,(__unnamed_1 - $str$25)
$str$25:
        /*008d*/ 	.byte	0x28, 0x28, 0x75, 0x69, 0x6e, 0x74, 0x33, 0x32, 0x5f, 0x74, 0x28, 0x74, 0x68, 0x72, 0x65, 0x61
        /*009d*/ 	.byte	0x64, 0x49, 0x64, 0x78, 0x2e, 0x78, 0x29, 0x20, 0x2f, 0x20, 0x33, 0x32, 0x29, 0x20, 0x25, 0x20
        /*00ad*/ 	.byte	0x34, 0x29, 0x20, 0x3d, 0x3d, 0x20, 0x28, 0x28, 0x28, 0x74, 0x6d, 0x65, 0x6d, 0x5f, 0x61, 0x64
        /*00bd*/ 	.byte	0x64, 0x72, 0x20, 0x3e, 0x3e, 0x20, 0x31, 0x36, 0x29, 0x20, 0x2f, 0x20, 0x33, 0x32, 0x29, 0x20
        /*00cd*/ 	.byte	0x25, 0x20, 0x34, 0x29, 0x00
	.type		__unnamed_1,@object
	.size		__unnamed_1,(__unnamed_2 - __unnamed_1)
__unnamed_1:
        /*00d2*/ 	.byte	0x61, 0x75, 0x74, 0x6f, 0x20, 0x63, 0x75, 0x74, 0x65, 0x3a, 0x3a, 0x61, 0x73, 0x5f, 0x70, 0x6f
        /* <DEDUP_REMOVED lines=24> */
        /*0262*/ 	.byte	0x43, 0x3c, 0x32, 0x30, 0x34, 0x38, 0x3e, 0x3e, 0x3e, 0x3e, 0x5d, 0x00
	.type		__unnamed_2,@object
	.size		__unnamed_2,(.L_2 - __unnamed_2)
__unnamed_2:
        /* <DEDUP_REMOVED lines=42> */
        /*050e*/ 	.byte	0x3e, 0x5d, 0x00
.L_2:


//--------------------- .nv.shared._ZN7cutlass13device_kernelINS_4gemm6kernel13GemmUniversalIN4cute5tupleIJiiiiEEENS1_10collective13CollectiveMmaINS1_35MainloopSm100TmaUmmaWarpSpecializedILi4ELi2ELi4ENS5_IJNS4_1CILi2EEESB_NSA_ILi1EEEEEEEENS5_IJNSA_ILi128EEENSA_ILi256EEENSA_ILi64EEEEEENS_10tfloat32_tENS5_IJlSC_lEEESJ_SK_NS4_8TiledMMAINS4_8MMA_AtomIJNS4_23SM100_MMA_TF32_2x1SM_SSISJ_SJ_fLi128ELi256ELNS4_4UMMA5MajorE0ELSP_0ELNSO_7ScaleInE0ELSQ_0EEEEEENS4_6LayoutINS5_IJSC_SC_SC_EEENS5_IJNSA_ILi0EEESV_SV_EEEEENS5_IJNS4_10UnderscoreESY_SY_EEEEENS4_28SM100_TMA_2SM_LOAD_MULTICASTENS4_14ComposedLayoutINS4_7SwizzleILi3ELi4ELi3EEENS4_18smem_ptr_flag_bitsILi32EEENST_INS5_IJNSA_ILi8EEENSA_ILi32EEEEEENS5_IJS18_SC_EEEEEEEvNS4_8identityENS4_18SM100_TMA_2SM_LOADES1C_vS1D_EENS_8epilogue10collective18CollectiveEpilogueINS1G_23Sm100TmaWarpSpecializedILi4ELi2ELi16ELb1ELb0EEEJNS5_IJSH_SG_SH_EEENS5_IJNST_ISH_SC_EENST_INS5_IJNSA_ILi16EEESB_EEENS5_IJSC_SF_EEEEEEEESJ_SK_SJ_SK_NS1G_6fusion15FusionCallbacksIS1K_NS1S_17LinearCombinationISJ_fSJ_fLNS_15FloatRoundStyleE2EEES1L_S1R_JEEENS4_5SM1004TMEM4LOAD26SM100_TMEM_LOAD_32dp32b16xENS4_13SM90_TMA_LOADENS12_INS13_ILi2ELi4ELi3EEES16_NST_INS5_IJS17_S1N_EEENS5_IJS1N_SC_EEEEEEENS4_39AutoVectorizingCopyWithAssumedAlignmentILi128EEENS4_14SM90_TMA_STOREES27_S29_S29_EEEvvEEEEvNT_6ParamsE --------------------------
	.section	.nv.shared._ZN7cutlass13device_kernelINS_4gemm6kernel13GemmUniversalIN4cute5tupleIJiiiiEEENS1_10collective13CollectiveMmaINS1_35MainloopSm100TmaUmmaWarpSpecializedILi4ELi2ELi4ENS5_IJNS4_1CILi2EEESB_NSA_ILi1EEEEEEEENS5_IJNSA_ILi128EEENSA_ILi256EEENSA_ILi64EEEEEENS_10tfloat32_tENS5_IJlSC_lEEESJ_SK_NS4_8TiledMMAINS4_8MMA_AtomIJNS4_23SM100_MMA_TF32_2x1SM_SSISJ_SJ_fLi128ELi256ELNS4_4UMMA5MajorE0ELSP_0ELNSO_7ScaleInE0ELSQ_0EEEEEENS4_6LayoutINS5_IJSC_SC_SC_EEENS5_IJNSA_ILi0EEESV_SV_EEEEENS5_IJNS4_10UnderscoreESY_SY_EEEEENS4_28SM100_TMA_2SM_LOAD_MULTICASTENS4_14ComposedLayoutINS4_7SwizzleILi3ELi4ELi3EEENS4_18smem_ptr_flag_bitsILi32EEENST_INS5_IJNSA_ILi8EEENSA_ILi32EEEEEENS5_IJS18_SC_EEEEEEEvNS4_8identityENS4_18SM100_TMA_2SM_LOADES1C_vS1D_EENS_8epilogue10collective18CollectiveEpilogueINS1G_23Sm100TmaWarpSpecializedILi4ELi2ELi16ELb1ELb0EEEJNS5_IJSH_SG_SH_EEENS5_IJNST_ISH_SC_EENST_INS5_IJNSA_ILi16EEESB_EEENS5_IJSC_SF_EEEEEEEESJ_SK_SJ_SK_NS1G_6fusion15FusionCallbacksIS1K_NS1S_17LinearCombinationISJ_fSJ_fLNS_15FloatRoundStyleE2EEES1L_S1R_JEEENS4_5SM1004TMEM4LOAD26SM100_TMEM_LOAD_32dp32b16xENS4_13SM90_TMA_LOADENS12_INS13_ILi2ELi4ELi3EEES16_NST_INS5_IJS17_S1N_EEENS5_IJS1N_SC_EEEEEEENS4_39AutoVectorizingCopyWithAssumedAlignmentILi128EEENS4_14SM90_TMA_STOREES27_S29_S29_EEEvvEEEEvNT_6ParamsE,"aw",@nobits
	.sectionflags	@""
	.align	16
	.zero		1024


//--------------------- .nv.shared.reserved.0     --------------------------
	.section	.nv.shared.reserved.0,"aw",@nobits
	.weak		__nv_reservedSMEM_offset_0_alias
	.size		__nv_reservedSMEM_offset_0_alias, 0, 64
	.other		__nv_reservedSMEM_offset_0_alias,@"STO_CUDA_RESERVED_SHARED STV_DEFAULT"
__nv_reservedSMEM_offset_0_alias:
	.zero		0
.nv.shared.reserved.0:
	.zero		64
	.weak		__nv_reservedSMEM_tcgen05_partition
	.type		__nv_reservedSMEM_tcgen05_partition,@object
	.size		__nv_reservedSMEM_tcgen05_partition,(.L_0 - __nv_reservedSMEM_tcgen05_partition)
__nv_reservedSMEM_tcgen05_partition:
	.zero		32
.L_0:


//--------------------- .nv.global                --------------------------
	.section	.nv.global,"aw",@nobits
.nv.global:
	.type		_ZN40_INTERNAL_2557bd6d_4_k_cu_2a54f72c_104744cute1_E,@object
	.size		_ZN40_INTERNAL_2557bd6d_4_k_cu_2a54f72c_104744cute1_E,(_ZN40_INTERNAL_2557bd6d_4_k_cu_2a54f72c_104744cuda3std3__45__cpo6cbeginE - _ZN40_INTERNAL_2557bd6d_4_k_cu_2a54f72c_104744cute1_E)
_ZN40_INTERNAL_2557bd6d_4_k_cu_2a54f72c_104744cute1_E:
	.zero		1
	.type		_ZN40_INTERNAL_2557bd6d_4_k_cu_2a54f72c_104744cuda3std3__45__cpo6cbeginE,@object
	.size		_ZN40_INTERNAL_2557bd6d_4_k_cu_2a54f72c_104744cuda3std3__45__cpo6cbeginE,(_ZN40_INTERNAL_2557bd6d_4_k_cu_2a54f72c_104744cuda3std3__48in_placeE - _ZN40_INTERNAL_2557bd6d_4_k_cu_2a54f72c_104744cuda3std3__45__cpo6cbeginE)
_ZN40_INTERNAL_2557bd6d_4_k_cu_2a54f72c_104744cuda3std3__45__cpo6cbeginE:
	.zero		1
	.type		_ZN40_INTERNAL_2557bd6d_4_k_cu_2a54f72c_104744cuda3std3__48in_placeE,@object
	.size		_ZN40_INTERNAL_2557bd6d_4_k_cu_2a54f72c_104744cuda3std3__48in_placeE,(_ZN40_INTERNAL_2557bd6d_4_k_cu_2a54f72c_104744cuda3std6ranges3__45__cpo9iter_moveE - _ZN40_INTERNAL_2557bd6d_4_k_cu_2a54f72c_104744cuda3std3__48in_placeE)
_ZN40_INTERNAL_2557bd6d_4_k_cu_2a54f72c_104744cuda3std3__48in_placeE:
	.zero		1
	.type		_ZN40_INTERNAL_2557bd6d_4_k_cu_2a54f72c_104744cuda3std6ranges3__45__cpo9iter_moveE,@object
	.size		_ZN40_INTERNAL_2557bd6d_4_k_cu_2a54f72c_104744cuda3std6ranges3__45__cpo9iter_moveE,(_ZN40_INTERNAL_2557bd6d_4_k_cu_2a54f72c_104744cuda3std3__45__cpo5beginE - _ZN40_INTERNAL_2557bd6d_4_k_cu_2a54f72c_104744cuda3std6ranges3__45__cpo9iter_moveE)
_ZN40_INTERNAL_2557bd6d_4_k_cu_2a54f72c_104744cuda3std6ranges3__45__cpo9iter_moveE:
	.zero		1
	.type		_ZN40_INTERNAL_2557bd6d_4_k_cu_2a54f72c_104744cuda3std3__45__cpo5beginE,@object
	.size		_ZN40_INTERNAL_2557bd6d_4_k_cu_2a54f72c_104744cuda3std3__45__cpo5beginE,(_ZN40_INTERNAL_2557bd6d_4_k_cu_2a54f72c_104744cuda3std3__442_GLOBAL__N__2557bd6d_4_k_cu_2a54f72c_104746ignoreE - _ZN40_INTERNAL_2557bd6d_4_k_cu_2a54f72c_104744cuda3std3__45__cpo5beginE)
_ZN40_INTERNAL_2557bd6d_4_k_cu_2a54f72c_104744cuda3std3__45__cpo5beginE:
	.zero		1
	.type		_ZN40_INTERNAL_2557bd6d_4_k_cu_2a54f72c_104744cuda3std3__442_GLOBAL__N__2557bd6d_4_k_cu_2a54f72c_104746ignoreE,@object
	.size		_ZN40_INTERNAL_2557bd6d_4_k_cu_2a54f72c_104744cuda3std3__442_GLOBAL__N__2557bd6d_4_k_cu_2a54f72c_104746ignoreE,(_ZN40_INTERNAL_2557bd6d_4_k_cu_2a54f72c_104744cute7productE - _ZN40_INTERNAL_2557bd6d_4_k_cu_2a54f72c_104744cuda3std3__442_GLOBAL__N__2557bd6d_4_k_cu_2a54f72c_104746ignoreE)
_ZN40_INTERNAL_2557bd6d_4_k_cu_2a54f72c_104744cuda3std3__442_GLOBAL__N__2557bd6d_4_k_cu_2a54f72c_104746ignoreE:
	.zero		1
	.type		_ZN40_INTERNAL_2557bd6d_4_k_cu_2a54f72c_104744cute7productE,@object
	.size		_ZN40_INTERNAL_2557bd6d_4_k_cu_2a54f72c_104744cute7productE,(_ZN40_INTERNAL_2557bd6d_4_k_cu_2a54f72c_104744cuda3std3__45__cpo3endE - _ZN40_INTERNAL_2557bd6d_4_k_cu_2a54f72c_104744cute7productE)
_ZN40_INTERNAL_2557bd6d_4_k_cu_2a54f72c_104744cute7productE:
	.zero		1
	.type		_ZN40_INTERNAL_2557bd6d_4_k_cu_2a54f72c_104744cuda3std3__45__cpo3endE,@object
	.size		_ZN40_INTERNAL_2557bd6d_4_k_cu_2a54f72c_104744cuda3std3__45__cpo3endE,(_ZN40_INTERNAL_2557bd6d_4_k_cu_2a54f72c_104744cuda3std3__419piecewise_constructE - _ZN40_INTERNAL_2557bd6d_4_k_cu_2a54f72c_104744cuda3std3__45__cpo3endE)
_ZN40_INTERNAL_2557bd6d_4_k_cu_2a54f72c_104744cuda3std3__45__cpo3endE:
	.zero		1
	.type		_ZN40_INTERNAL_2557bd6d_4_k_cu_2a54f72c_104744cuda3std3__419piecewise_constructE,@object
	.size		_ZN40_INTERNAL_2557bd6d_4_k_cu_2a54f72c_104744cuda3std3__419piecewise_constructE,(_ZN40_INTERNAL_2557bd6d_4_k_cu_2a54f72c_104744cuda3std3__45__cpo4cendE - _ZN40_INTERNAL_2557bd6d_4_k_cu_2a54f72c_104744cuda3std3__419piecewise_constructE)
_ZN40_INTERNAL_2557bd6d_4_k_cu_2a54f72c_104744cuda3std3__419piecewise_constructE:
	.zero		1
	.type		_ZN40_INTERNAL_2557bd6d_4_k_cu_2a54f72c_104744cuda3std3__45__cpo4cendE,@object
	.size		_ZN40_INTERNAL_2557bd6d_4_k_cu_2a54f72c_104744cuda3std3__45__cpo4cendE,(_ZN40_INTERNAL_2557bd6d_4_k_cu_2a54f72c_104744cuda3std6ranges3__45__cpo4swapE - _ZN40_INTERNAL_2557bd6d_4_k_cu_2a54f72c_104744cuda3std3__45__cpo4cendE)
_ZN40_INTERNAL_2557bd6d_4_k_cu_2a54f72c_104744cuda3std3__45__cpo4cendE:
	.zero		1
	.type		_ZN40_INTERNAL_2557bd6d_4_k_cu_2a54f72c_104744cuda3std6ranges3__45__cpo4swapE,@object
	.size		_ZN40_INTERNAL_2557bd6d_4_k_cu_2a54f72c_104744cuda3std6ranges3__45__cpo4swapE,(.L_10 - _ZN40_INTERNAL_2557bd6d_4_k_cu_2a54f72c_104744cuda3std6ranges3__45__cpo4swapE)
_ZN40_INTERNAL_2557bd6d_4_k_cu_2a54f72c_104744cuda3std6ranges3__45__cpo4swapE:
	.zero		1
.L_10:


//--------------------- .nv.constant0._ZN7cutlass13device_kernelINS_4gemm6kernel13GemmUniversalIN4cute5tupleIJiiiiEEENS1_10collective13CollectiveMmaINS1_35MainloopSm100TmaUmmaWarpSpecializedILi4ELi2ELi4ENS5_IJNS4_1CILi2EEESB_NSA_ILi1EEEEEEEENS5_IJNSA_ILi128EEENSA_ILi256EEENSA_ILi64EEEEEENS_10tfloat32_tENS5_IJlSC_lEEESJ_SK_NS4_8TiledMMAINS4_8MMA_AtomIJNS4_23SM100_MMA_TF32_2x1SM_SSISJ_SJ_fLi128ELi256ELNS4_4UMMA5MajorE0ELSP_0ELNSO_7ScaleInE0ELSQ_0EEEEEENS4_6LayoutINS5_IJSC_SC_SC_EEENS5_IJNSA_ILi0EEESV_SV_EEEEENS5_IJNS4_10UnderscoreESY_SY_EEEEENS4_28SM100_TMA_2SM_LOAD_MULTICASTENS4_14ComposedLayoutINS4_7SwizzleILi3ELi4ELi3EEENS4_18smem_ptr_flag_bitsILi32EEENST_INS5_IJNSA_ILi8EEENSA_ILi32EEEEEENS5_IJS18_SC_EEEEEEEvNS4_8identityENS4_18SM100_TMA_2SM_LOADES1C_vS1D_EENS_8epilogue10collective18CollectiveEpilogueINS1G_23Sm100TmaWarpSpecializedILi4ELi2ELi16ELb1ELb0EEEJNS5_IJSH_SG_SH_EEENS5_IJNST_ISH_SC_EENST_INS5_IJNSA_ILi16EEESB_EEENS5_IJSC_SF_EEEEEEEESJ_SK_SJ_SK_NS1G_6fusion15FusionCallbacksIS1K_NS1S_17LinearCombinationISJ_fSJ_fLNS_15FloatRoundStyleE2EEES1L_S1R_JEEENS4_5SM1004TMEM4LOAD26SM100_TMEM_LOAD_32dp32b16xENS4_13SM90_TMA_LOADENS12_INS13_ILi2ELi4ELi3EEES16_NST_INS5_IJS17_S1N_EEENS5_IJS1N_SC_EEEEEEENS4_39AutoVectorizingCopyWithAssumedAlignmentILi128EEENS4_14SM90_TMA_STOREES27_S29_S29_EEEvvEEEEvNT_6ParamsE --------------------------
	.section	.nv.constant0._ZN7cutlass13device_kernelINS_4gemm6kernel13GemmUniversalIN4cute5tupleIJiiiiEEENS1_10collective13CollectiveMmaINS1_35MainloopSm100TmaUmmaWarpSpecializedILi4ELi2ELi4ENS5_IJNS4_1CILi2EEESB_NSA_ILi1EEEEEEEENS5_IJNSA_ILi128EEENSA_ILi256EEENSA_ILi64EEEEEENS_10tfloat32_tENS5_IJlSC_lEEESJ_SK_NS4_8TiledMMAINS4_8MMA_AtomIJNS4_23SM100_MMA_TF32_2x1SM_SSISJ_SJ_fLi128ELi256ELNS4_4UMMA5MajorE0ELSP_0ELNSO_7ScaleInE0ELSQ_0EEEEEENS4_6LayoutINS5_IJSC_SC_SC_EEENS5_IJNSA_ILi0EEESV_SV_EEEEENS5_IJNS4_10UnderscoreESY_SY_EEEEENS4_28SM100_TMA_2SM_LOAD_MULTICASTENS4_14ComposedLayoutINS4_7SwizzleILi3ELi4ELi3EEENS4_18smem_ptr_flag_bitsILi32EEENST_INS5_IJNSA_ILi8EEENSA_ILi32EEEEEENS5_IJS18_SC_EEEEEEEvNS4_8identityENS4_18SM100_TMA_2SM_LOADES1C_vS1D_EENS_8epilogue10collective18CollectiveEpilogueINS1G_23Sm100TmaWarpSpecializedILi4ELi2ELi16ELb1ELb0EEEJNS5_IJSH_SG_SH_EEENS5_IJNST_ISH_SC_EENST_INS5_IJNSA_ILi16EEESB_EEENS5_IJSC_SF_EEEEEEEESJ_SK_SJ_SK_NS1G_6fusion15FusionCallbacksIS1K_NS1S_17LinearCombinationISJ_fSJ_fLNS_15FloatRoundStyleE2EEES1L_S1R_JEEENS4_5SM1004TMEM4LOAD26SM100_TMEM_LOAD_32dp32b16xENS4_13SM90_TMA_LOADENS12_INS13_ILi2ELi4ELi3EEES16_NST_INS5_IJS17_S1N_EEENS5_IJS1N_SC_EEEEEEENS4_39AutoVectorizingCopyWithAssumedAlignmentILi128EEENS4_14SM90_TMA_STOREES27_S29_S29_EEEvvEEEEvNT_6ParamsE,"a",@progbits
	.sectionflags	@""
	.align	4
.nv.constant0._ZN7cutlass13device_kernelINS_4gemm6kernel13GemmUniversalIN4cute5tupleIJiiiiEEENS1_10collective13CollectiveMmaINS1_35MainloopSm100TmaUmmaWarpSpecializedILi4ELi2ELi4ENS5_IJNS4_1CILi2EEESB_NSA_ILi1EEEEEEEENS5_IJNSA_ILi128EEENSA_ILi256EEENSA_ILi64EEEEEENS_10tfloat32_tENS5_IJlSC_lEEESJ_SK_NS4_8TiledMMAINS4_8MMA_AtomIJNS4_23SM100_MMA_TF32_2x1SM_SSISJ_SJ_fLi128ELi256ELNS4_4UMMA5MajorE0ELSP_0ELNSO_7ScaleInE0ELSQ_0EEEEEENS4_6LayoutINS5_IJSC_SC_SC_EEENS5_IJNSA_ILi0EEESV_SV_EEEEENS5_IJNS4_10UnderscoreESY_SY_EEEEENS4_28SM100_TMA_2SM_LOAD_MULTICASTENS4_14ComposedLayoutINS4_7SwizzleILi3ELi4ELi3EEENS4_18smem_ptr_flag_bitsILi32EEENST_INS5_IJNSA_ILi8EEENSA_ILi32EEEEEENS5_IJS18_SC_EEEEEEEvNS4_8identityENS4_18SM100_TMA_2SM_LOADES1C_vS1D_EENS_8epilogue10collective18CollectiveEpilogueINS1G_23Sm100TmaWarpSpecializedILi4ELi2ELi16ELb1ELb0EEEJNS5_IJSH_SG_SH_EEENS5_IJNST_ISH_SC_EENST_INS5_IJNSA_ILi16EEESB_EEENS5_IJSC_SF_EEEEEEEESJ_SK_SJ_SK_NS1G_6fusion15FusionCallbacksIS1K_NS1S_17LinearCombinationISJ_fSJ_fLNS_15FloatRoundStyleE2EEES1L_S1R_JEEENS4_5SM1004TMEM4LOAD26SM100_TMEM_LOAD_32dp32b16xENS4_13SM90_TMA_LOADENS12_INS13_ILi2ELi4ELi3EEES16_NST_INS5_IJS17_S1N_EEENS5_IJS1N_SC_EEEEEEENS4_39AutoVectorizingCopyWithAssumedAlignmentILi128EEENS4_14SM90_TMA_STOREES27_S29_S29_EEEvvEEEEvNT_6ParamsE:
	.zero		2944


//--------------------- SYMBOLS --------------------------

	.type		.nv.reservedSmem.offset0,@object
	.size		.nv.reservedSmem.offset0,0x4
	.type		.nv.reservedSmem.cap,@object
	.size		.nv.reservedSmem.cap,0x4
	.type		__assertfail,@function
